	.target	sm_90a

	.elftype	@"ET_EXEC"


//--------------------- .note.nv.tkinfo           --------------------------
	.section	.note.nv.tkinfo,"",@"SHT_NOTE"
	.sectionflags	@"SHF_NOTE_NV_TKINFO"
	.tkinfo
        /*0018*/ 	.word	0x00000002
        /*0030*/ 	.string	""
        /*0030*/ 	.string	"ptxas"
        /*0030*/ 	.string	"Cuda compilation tools, release 13.0, V13.0.88"
        /*0030*/ 	.string	"Build cuda_13.0.r13.0/compiler.36424714_0"
        /*0030*/ 	.string	"-arch sm_90a -m 64 "



//--------------------- .note.nv.cuinfo           --------------------------
	.section	.note.nv.cuinfo,"",@"SHT_NOTE"
	.sectionflags	@"SHF_NOTE_NV_CUINFO"
        /*0018*/ 	.short	0x0002
        /*001a*/ 	.short	0x005a
        /*001c*/ 	.short	0x0082
	.zero		2


//--------------------- .nv.info                  --------------------------
	.section	.nv.info,"",@"SHT_CUDA_INFO"
	.align	4


	//----- nvinfo : EIATTR_REGCOUNT
	.align		4
        /*0000*/ 	.byte	0x04, 0x2f
        /*0002*/ 	.short	(.L_15 - .L_14)
	.align		4
.L_14:
        /*0004*/ 	.word	index@(_ZN7cutlass13device_kernelINS_4gemm6kernel13GemmUniversalIN4cute5tupleIJiiiiEEENS1_10collective13CollectiveMmaINS1_34MainloopSm90TmaGmmaWarpSpecializedILi6ENS5_IJNS4_1CILi1EEESB_SB_EEENS1_35KernelTmaWarpSpecializedCooperativeEEENS5_IJNSA_ILi256EEENSA_ILi16EEENSA_ILi64EEEEEENS_10bfloat16_tENS5_IJlSB_lEEESJ_SK_NS4_8TiledMMAINS4_8MMA_AtomIJNS4_4SM904GMMA27MMA_64x16x16_F32BF16BF16_SSILNSO_5MajorE0ELSQ_0ELNSO_7ScaleInE1ELSR_1EEEEEENS4_6LayoutINS5_IJNSA_ILi2EEESB_SB_EEENS5_IJSB_NSA_ILi0EEESX_EEEEENS5_IJNS4_10UnderscoreES10_S10_EEEEENS4_13SM90_TMA_LOADENS4_14ComposedLayoutINS4_7SwizzleILi3ELi4ELi3EEENS4_18smem_ptr_flag_bitsILi16EEENSU_INS5_IJNSA_ILi8EEESH_EEENS5_IJSH_SB_EEEEEEEvNS4_8identityES13_S1D_vS1E_EENS_8epilogue10collective6detail29Sm90TmaWarpSpecializedAdapterINS1H_15DefaultEpilogueISJ_SK_SK_NS1G_6thread17LinearCombinationISJ_Li1EffLNS1L_9ScaleType4KindE0ELNS_15FloatRoundStyleE2ESJ_EENS1_15EpilogueDefaultEEEEEvvEEEEvNT_6ParamsE)
        /*0008*/ 	.word	0x000000a8


	//----- nvinfo : EIATTR_FRAME_SIZE
	.align		4
.L_15:
        /*000c*/ 	.byte	0x04, 0x11
        /*000e*/ 	.short	(.L_17 - .L_16)
	.align		4
.L_16:
        /*0010*/ 	.word	index@(_ZN7cutlass13device_kernelINS_4gemm6kernel13GemmUniversalIN4cute5tupleIJiiiiEEENS1_10collective13CollectiveMmaINS1_34MainloopSm90TmaGmmaWarpSpecializedILi6ENS5_IJNS4_1CILi1EEESB_SB_EEENS1_35KernelTmaWarpSpecializedCooperativeEEENS5_IJNSA_ILi256EEENSA_ILi16EEENSA_ILi64EEEEEENS_10bfloat16_tENS5_IJlSB_lEEESJ_SK_NS4_8TiledMMAINS4_8MMA_AtomIJNS4_4SM904GMMA27MMA_64x16x16_F32BF16BF16_SSILNSO_5MajorE0ELSQ_0ELNSO_7ScaleInE1ELSR_1EEEEEENS4_6LayoutINS5_IJNSA_ILi2EEESB_SB_EEENS5_IJSB_NSA_ILi0EEESX_EEEEENS5_IJNS4_10UnderscoreES10_S10_EEEEENS4_13SM90_TMA_LOADENS4_14ComposedLayoutINS4_7SwizzleILi3ELi4ELi3EEENS4_18smem_ptr_flag_bitsILi16EEENSU_INS5_IJNSA_ILi8EEESH_EEENS5_IJSH_SB_EEEEEEEvNS4_8identityES13_S1D_vS1E_EENS_8epilogue10collective6detail29Sm90TmaWarpSpecializedAdapterINS1H_15DefaultEpilogueISJ_SK_SK_NS1G_6thread17LinearCombinationISJ_Li1EffLNS1L_9ScaleType4KindE0ELNS_15FloatRoundStyleE2ESJ_EENS1_15EpilogueDefaultEEEEEvvEEEEvNT_6ParamsE)
        /*0014*/ 	.word	0x00000000


	//----- nvinfo : EIATTR_MIN_STACK_SIZE
	.align		4
.L_17:
        /*0018*/ 	.byte	0x04, 0x12
        /*001a*/ 	.short	(.L_19 - .L_18)
	.align		4
.L_18:
        /*001c*/ 	.word	index@(_ZN7cutlass13device_kernelINS_4gemm6kernel13GemmUniversalIN4cute5tupleIJiiiiEEENS1_10collective13CollectiveMmaINS1_34MainloopSm90TmaGmmaWarpSpecializedILi6ENS5_IJNS4_1CILi1EEESB_SB_EEENS1_35KernelTmaWarpSpecializedCooperativeEEENS5_IJNSA_ILi256EEENSA_ILi16EEENSA_ILi64EEEEEENS_10bfloat16_tENS5_IJlSB_lEEESJ_SK_NS4_8TiledMMAINS4_8MMA_AtomIJNS4_4SM904GMMA27MMA_64x16x16_F32BF16BF16_SSILNSO_5MajorE0ELSQ_0ELNSO_7ScaleInE1ELSR_1EEEEEENS4_6LayoutINS5_IJNSA_ILi2EEESB_SB_EEENS5_IJSB_NSA_ILi0EEESX_EEEEENS5_IJNS4_10UnderscoreES10_S10_EEEEENS4_13SM90_TMA_LOADENS4_14ComposedLayoutINS4_7SwizzleILi3ELi4ELi3EEENS4_18smem_ptr_flag_bitsILi16EEENSU_INS5_IJNSA_ILi8EEESH_EEENS5_IJSH_SB_EEEEEEEvNS4_8identityES13_S1D_vS1E_EENS_8epilogue10collective6detail29Sm90TmaWarpSpecializedAdapterINS1H_15DefaultEpilogueISJ_SK_SK_NS1G_6thread17LinearCombinationISJ_Li1EffLNS1L_9ScaleType4KindE0ELNS_15FloatRoundStyleE2ESJ_EENS1_15EpilogueDefaultEEEEEvvEEEEvNT_6ParamsE)
        /*0020*/ 	.word	0x00000000
.L_19:


//--------------------- .nv.compat                --------------------------
	.section	.nv.compat,"",@"SHT_CUDA_COMPAT_INFO"
	.align	4
        /*0000*/ 	.byte	0x02, 0x09, 0x01, 0x00, 0x02, 0x02, 0x04, 0x00, 0x02, 0x05, 0x05, 0x00, 0x03, 0x07, 0x01, 0x01
        /*0010*/ 	.byte	0x02, 0x03, 0x01, 0x00, 0x02, 0x06, 0x01, 0x00, 0x04, 0x0b, 0x08, 0x00, 0x00, 0x00, 0x00, 0x00
        /*0020*/ 	.byte	0x00, 0x00, 0x00, 0x00


//--------------------- .nv.info._ZN7cutlass13device_kernelINS_4gemm6kernel13GemmUniversalIN4cute5tupleIJiiiiEEENS1_10collective13CollectiveMmaINS1_34MainloopSm90TmaGmmaWarpSpecializedILi6ENS5_IJNS4_1CILi1EEESB_SB_EEENS1_35KernelTmaWarpSpecializedCooperativeEEENS5_IJNSA_ILi256EEENSA_ILi16EEENSA_ILi64EEEEEENS_10bfloat16_tENS5_IJlSB_lEEESJ_SK_NS4_8TiledMMAINS4_8MMA_AtomIJNS4_4SM904GMMA27MMA_64x16x16_F32BF16BF16_SSILNSO_5MajorE0ELSQ_0ELNSO_7ScaleInE1ELSR_1EEEEEENS4_6LayoutINS5_IJNSA_ILi2EEESB_SB_EEENS5_IJSB_NSA_ILi0EEESX_EEEEENS5_IJNS4_10UnderscoreES10_S10_EEEEENS4_13SM90_TMA_LOADENS4_14ComposedLayoutINS4_7SwizzleILi3ELi4ELi3EEENS4_18smem_ptr_flag_bitsILi16EEENSU_INS5_IJNSA_ILi8EEESH_EEENS5_IJSH_SB_EEEEEEEvNS4_8identityES13_S1D_vS1E_EENS_8epilogue10collective6detail29Sm90TmaWarpSpecializedAdapterINS1H_15DefaultEpilogueISJ_SK_SK_NS1G_6thread17LinearCombinationISJ_Li1EffLNS1L_9ScaleType4KindE0ELNS_15FloatRoundStyleE2ESJ_EENS1_15EpilogueDefaultEEEEEvvEEEEvNT_6ParamsE --------------------------
	.section	.nv.info._ZN7cutlass13device_kernelINS_4gemm6kernel13GemmUniversalIN4cute5tupleIJiiiiEEENS1_10collective13CollectiveMmaINS1_34MainloopSm90TmaGmmaWarpSpecializedILi6ENS5_IJNS4_1CILi1EEESB_SB_EEENS1_35KernelTmaWarpSpecializedCooperativeEEENS5_IJNSA_ILi256EEENSA_ILi16EEENSA_ILi64EEEEEENS_10bfloat16_tENS5_IJlSB_lEEESJ_SK_NS4_8TiledMMAINS4_8MMA_AtomIJNS4_4SM904GMMA27MMA_64x16x16_F32BF16BF16_SSILNSO_5MajorE0ELSQ_0ELNSO_7ScaleInE1ELSR_1EEEEEENS4_6LayoutINS5_IJNSA_ILi2EEESB_SB_EEENS5_IJSB_NSA_ILi0EEESX_EEEEENS5_IJNS4_10UnderscoreES10_S10_EEEEENS4_13SM90_TMA_LOADENS4_14ComposedLayoutINS4_7SwizzleILi3ELi4ELi3EEENS4_18smem_ptr_flag_bitsILi16EEENSU_INS5_IJNSA_ILi8EEESH_EEENS5_IJSH_SB_EEEEEEEvNS4_8identityES13_S1D_vS1E_EENS_8epilogue10collective6detail29Sm90TmaWarpSpecializedAdapterINS1H_15DefaultEpilogueISJ_SK_SK_NS1G_6thread17LinearCombinationISJ_Li1EffLNS1L_9ScaleType4KindE0ELNS_15FloatRoundStyleE2ESJ_EENS1_15EpilogueDefaultEEEEEvvEEEEvNT_6ParamsE,"",@"SHT_CUDA_INFO"
	.sectionflags	@""
	.align	4


	//----- nvinfo : EIATTR_CUDA_API_VERSION
	.align		4
        /*0000*/ 	.byte	0x04, 0x37
        /*0002*/ 	.short	(.L_21 - .L_20)
.L_20:
        /*0004*/ 	.word	0x00000082


	//----- nvinfo : EIATTR_KPARAM_INFO
	.align		4
.L_21:
        /*0008*/ 	.byte	0x04, 0x17
        /*000a*/ 	.short	(.L_23 - .L_22)
.L_22:
        /*000c*/ 	.word	0x00000000
        /*0010*/ 	.short	0x0000
        /*0012*/ 	.short	0x0070
        /*0014*/ 	.byte	0x00, 0xf0, 0x01, 0x10


	//----- nvinfo : EIATTR_SPARSE_MMA_MASK
	.align		4
.L_23:
        /*0018*/ 	.byte	0x03, 0x50
        /*001a*/ 	.short	0x0000


	//----- nvinfo : EIATTR_MAXREG_COUNT
	.align		4
        /*001c*/ 	.byte	0x03, 0x1b
        /*001e*/ 	.short	0x00a8


	//----- nvinfo : EIATTR_NUM_BARRIERS
	.align		4
        /*0020*/ 	.byte	0x02, 0x4c
        /*0022*/ 	.byte	0x01
	.zero		1


	//----- nvinfo : EIATTR_EXTERNS
	.align		4
        /*0024*/ 	.byte	0x04, 0x0f
        /*0026*/ 	.short	(.L_25 - .L_24)


	//   ....[0]....
	.align		4
.L_24:
        /*0028*/ 	.word	index@(__assertfail)


	//----- nvinfo : EIATTR_MERCURY_ISA_VERSION
	.align		4
.L_25:
        /*002c*/ 	.byte	0x03, 0x5f
        /*002e*/ 	.short	0x0101


	//----- nvinfo : EIATTR_INT_WARP_WIDE_INSTR_OFFSETS
	.align		4
        /*0030*/ 	.byte	0x04, 0x31
        /*0032*/ 	.short	(.L_27 - .L_26)


	//   ....[0]....
.L_26:
        /*0034*/ 	.word	0x00000410


	//   ....[1]....
        /*0038*/ 	.word	0x00000420


	//   ....[2]....
        /*003c*/ 	.word	0x00000510


	//----- nvinfo : EIATTR_COOP_GROUP_MASK_REGIDS
	.align		4
.L_27:
        /*0040*/ 	.byte	0x04, 0x29
        /*0042*/ 	.short	(.L_29 - .L_28)


	//   ....[0]....
.L_28:
        /*0044*/ 	.word	0xffffffff


	//   ....[1]....
        /*0048*/ 	.word	0xffffffff


	//   ....[2]....
        /*004c*/ 	.word	0xffffffff


	//   ....[3]....
        /*0050*/ 	.word	0xffffffff


	//   ....[4]....
        /*0054*/ 	.word	0xffffffff


	//----- nvinfo : EIATTR_COOP_GROUP_INSTR_OFFSETS
	.align		4
.L_29:
        /*0058*/ 	.byte	0x04, 0x28
        /*005a*/ 	.short	(.L_31 - .L_30)


	//   ....[0]....
.L_30:
        /*005c*/ 	.word	0x00000060


	//   ....[1]....
        /*0060*/ 	.word	0x00000070


	//   ....[2]....
        /*0064*/ 	.word	0x00000130


	//   ....[3]....
        /*0068*/ 	.word	0x00000300


	//   ....[4]....
        /*006c*/ 	.word	0x00000fe0


	//----- nvinfo : EIATTR_REG_RECONFIG
	.align		4
.L_31:
        /*0070*/ 	.byte	0x01, 0x54
	.zero		2


	//----- nvinfo : EIATTR_SYSCALL_OFFSETS
	.align		4
        /*0074*/ 	.byte	0x04, 0x46
        /*0076*/ 	.short	(.L_33 - .L_32)


	//   ....[0]....
.L_32:
        /*0078*/ 	.word	0x000011a0


	//----- nvinfo : EIATTR_MBARRIER_INSTR_OFFSETS
	.align		4
.L_33:
        /*007c*/ 	.byte	0x04, 0x39
        /*007e*/ 	.short	(.L_35 - .L_34)


	//   ....[0]....
.L_34:
        /*0080*/ 	.word	0x00000230
        /*0084*/ 	.word	0x000000ff
        /*0088*/ 	.word	0x00000000
        /*008c*/ 	.short	0x0100
        /*008e*/ 	.byte	0x08
	.zero		1


	//   ....[1]....
        /*0090*/ 	.word	0x00000240
        /*0094*/ 	.word	0x000000ff
        /*0098*/ 	.word	0x00000030
        /*009c*/ 	.short	0x0100
        /*009e*/ 	.byte	0x08
	.zero		1


	//   ....[2]....
        /*00a0*/ 	.word	0x00000250
        /*00a4*/ 	.word	0x000000ff
        /*00a8*/ 	.word	0x00000008
        /*00ac*/ 	.short	0x0100
        /*00ae*/ 	.byte	0x08
	.zero		1


	//   ....[3]....
        /*00b0*/ 	.word	0x00000260
        /*00b4*/ 	.word	0x000000ff
        /*00b8*/ 	.word	0x00000038
        /*00bc*/ 	.short	0x0100
        /*00be*/ 	.byte	0x08
	.zero		1


	//   ....[4]....
        /*00c0*/ 	.word	0x00000270
        /*00c4*/ 	.word	0x000000ff
        /*00c8*/ 	.word	0x00000010
        /*00cc*/ 	.short	0x0100
        /*00ce*/ 	.byte	0x08
	.zero		1


	//   ....[5]....
        /*00d0*/ 	.word	0x00000280
        /*00d4*/ 	.word	0x000000ff
        /*00d8*/ 	.word	0x00000040
        /*00dc*/ 	.short	0x0100
        /*00de*/ 	.byte	0x08
	.zero		1


	//   ....[6]....
        /*00e0*/ 	.word	0x00000290
        /*00e4*/ 	.word	0x000000ff
        /*00e8*/ 	.word	0x00000018
        /*00ec*/ 	.short	0x0100
        /*00ee*/ 	.byte	0x08
	.zero		1


	//   ....[7]....
        /*00f0*/ 	.word	0x000002a0
        /*00f4*/ 	.word	0x000000ff
        /*00f8*/ 	.word	0x00000048
        /*00fc*/ 	.short	0x0100
        /*00fe*/ 	.byte	0x08
	.zero		1


	//   ....[8]....
        /*0100*/ 	.word	0x000002b0
        /*0104*/ 	.word	0x000000ff
        /*0108*/ 	.word	0x00000020
        /*010c*/ 	.short	0x0100
        /*010e*/ 	.byte	0x08
	.zero		1


	//   ....[9]....
        /*0110*/ 	.word	0x000002c0
        /*0114*/ 	.word	0x000000ff
        /*0118*/ 	.word	0x00000050
        /*011c*/ 	.short	0x0100
        /*011e*/ 	.byte	0x08
	.zero		1


	//   ....[10]....
        /*0120*/ 	.word	0x000002d0
        /*0124*/ 	.word	0x000000ff
        /*0128*/ 	.word	0x00000028
        /*012c*/ 	.short	0x0100
        /*012e*/ 	.byte	0x08
	.zero		1


	//   ....[11]....
        /*0130*/ 	.word	0x000002e0
        /*0134*/ 	.word	0x000000ff
        /*0138*/ 	.word	0x00000058
        /*013c*/ 	.short	0x0100
        /*013e*/ 	.byte	0x08
	.zero		1


	//   ....[12]....
        /*0140*/ 	.word	0x00000580
        /*0144*/ 	.word	0x000000ff
        /*0148*/ 	.word	0x00000070
        /*014c*/ 	.short	0x0100
        /*014e*/ 	.byte	0x06
	.zero		1


	//   ....[13]....
        /*0150*/ 	.word	0x000005e0
        /*0154*/ 	.word	0x000000ff
        /*0158*/ 	.word	0x00000078
        /*015c*/ 	.short	0x0100
        /*015e*/ 	.byte	0x06
	.zero		1


	//   ....[14]....
        /*0160*/ 	.word	0x00001220
        /*0164*/ 	.word	0x00000003
        /*0168*/ 	.word	0x00000000
        /*016c*/ 	.short	0x010a
        /*016e*/ 	.byte	0x3f
	.zero		1


	//   ....[15]....
        /*0170*/ 	.word	0x00001260
        /*0174*/ 	.word	0x00000003
        /*0178*/ 	.word	0x00000000
        /*017c*/ 	.short	0x010a
        /*017e*/ 	.byte	0x3f
	.zero		1


	//   ....[16]....
        /*0180*/ 	.word	0x00001780
        /*0184*/ 	.word	0x000000ff
        /*0188*/ 	.word	0x00000000
        /*018c*/ 	.short	0x010a
        /*018e*/ 	.byte	0x08
	.zero		1


	//   ....[17]....
        /*0190*/ 	.word	0x000017c0
        /*0194*/ 	.word	0x000000ff
        /*0198*/ 	.word	0x00000000
        /*019c*/ 	.short	0x010a
        /*019e*/ 	.byte	0x08
	.zero		1


	//   ....[18]....
        /*01a0*/ 	.word	0x00001ba0
        /*01a4*/ 	.word	0x000000ff
        /*01a8*/ 	.word	0x00000000
        /*01ac*/ 	.short	0x0101
        /*01ae*/ 	.byte	0x08
	.zero		1


	//   ....[19]....
        /*01b0*/ 	.word	0x00001da0
        /*01b4*/ 	.word	0x000000ff
        /*01b8*/ 	.word	0x00000000
        /*01bc*/ 	.short	0x0101
        /*01be*/ 	.byte	0x06
	.zero		1


	//   ....[20]....
        /*01c0*/ 	.word	0x00004570
        /*01c4*/ 	.word	0x0000000e
        /*01c8*/ 	.word	0x00000030
        /*01cc*/ 	.short	0x010a
        /*01ce*/ 	.byte	0x3f
	.zero		1


	//   ....[21]....
        /*01d0*/ 	.word	0x000048f0
        /*01d4*/ 	.word	0x00000003
        /*01d8*/ 	.word	0x00000078
        /*01dc*/ 	.short	0x0101
        /*01de*/ 	.byte	0x3f
	.zero		1


	//   ....[22]....
        /*01e0*/ 	.word	0x000050f0
        /*01e4*/ 	.word	0x00000005
        /*01e8*/ 	.word	0x00000000
        /*01ec*/ 	.short	0x010a
        /*01ee*/ 	.byte	0x3f
	.zero		1


	//   ....[23]....
        /*01f0*/ 	.word	0x00005170
        /*01f4*/ 	.word	0x00000007
        /*01f8*/ 	.word	0x00000000
        /*01fc*/ 	.short	0x010a
        /*01fe*/ 	.byte	0x3f
	.zero		1


	//   ....[24]....
        /*0200*/ 	.word	0x00005200
        /*0204*/ 	.word	0x00000006
        /*0208*/ 	.word	0x00000000
        /*020c*/ 	.short	0x010a
        /*020e*/ 	.byte	0x3f
	.zero		1


	//   ....[25]....
        /*0210*/ 	.word	0x00005290
        /*0214*/ 	.word	0x00000009
        /*0218*/ 	.word	0x00000000
        /*021c*/ 	.short	0x010a
        /*021e*/ 	.byte	0x3f
	.zero		1


	//   ....[26]....
        /*0220*/ 	.word	0x00005320
        /*0224*/ 	.word	0x00000006
        /*0228*/ 	.word	0x00000000
        /*022c*/ 	.short	0x010a
        /*022e*/ 	.byte	0x3f
	.zero		1


	//   ....[27]....
        /*0230*/ 	.word	0x000053b0
        /*0234*/ 	.word	0x00000003
        /*0238*/ 	.word	0x00000000
        /*023c*/ 	.short	0x010a
        /*023e*/ 	.byte	0x3f
	.zero		1


	//   ....[28]....
        /*0240*/ 	.word	0x00005410
        /*0244*/ 	.word	0x00000003
        /*0248*/ 	.word	0x00000000
        /*024c*/ 	.short	0x010a
        /*024e*/ 	.byte	0x3f
	.zero		1


	//   ....[29]....
        /*0250*/ 	.word	0x00005470
        /*0254*/ 	.word	0x00000004
        /*0258*/ 	.word	0x00000000
        /*025c*/ 	.short	0x010a
        /*025e*/ 	.byte	0x3f
	.zero		1


	//   ....[30]....
        /*0260*/ 	.word	0x00005540
        /*0264*/ 	.word	0x0000000e
        /*0268*/ 	.word	0x00000030
        /*026c*/ 	.short	0x010a
        /*026e*/ 	.byte	0x3f
	.zero		1


	//   ....[31]....
        /*0270*/ 	.word	0x00005610
        /*0274*/ 	.word	0x00000005
        /*0278*/ 	.word	0x00000000
        /*027c*/ 	.short	0x010a
        /*027e*/ 	.byte	0x3f
	.zero		1


	//   ....[32]....
        /*0280*/ 	.word	0x00005660
        /*0284*/ 	.word	0x00000007
        /*0288*/ 	.word	0x00000000
        /*028c*/ 	.short	0x010a
        /*028e*/ 	.byte	0x3f
	.zero		1


	//   ....[33]....
        /*0290*/ 	.word	0x000056b0
        /*0294*/ 	.word	0x00000006
        /*0298*/ 	.word	0x00000000
        /*029c*/ 	.short	0x010a
        /*029e*/ 	.byte	0x3f
	.zero		1


	//   ....[34]....
        /*02a0*/ 	.word	0x00005700
        /*02a4*/ 	.word	0x00000009
        /*02a8*/ 	.word	0x00000000
        /*02ac*/ 	.short	0x010a
        /*02ae*/ 	.byte	0x3f
	.zero		1


	//   ....[35]....
        /*02b0*/ 	.word	0x00005750
        /*02b4*/ 	.word	0x00000006
        /*02b8*/ 	.word	0x00000000
        /*02bc*/ 	.short	0x010a
        /*02be*/ 	.byte	0x3f
	.zero		1


	//----- nvinfo : EIATTR_NUM_MBARRIERS
	.align		4
.L_35:
        /*02c0*/ 	.byte	0x03, 0x38
        /*02c2*/ 	.short	0x000e


	//----- nvinfo : EIATTR_EXIT_INSTR_OFFSETS
	.align		4
        /*02c4*/ 	.byte	0x04, 0x1c
        /*02c6*/ 	.short	(.L_37 - .L_36)


	//   ....[0]....
.L_36:
        /*02c8*/ 	.word	0x00000630


	//   ....[1]....
        /*02cc*/ 	.word	0x00000f10


	//   ....[2]....
        /*02d0*/ 	.word	0x00003cc0


	//   ....[3]....
        /*02d4*/ 	.word	0x00004310


	//   ....[4]....
        /*02d8*/ 	.word	0x00005400


	//----- nvinfo : EIATTR_MAX_THREADS
	.align		4
.L_37:
        /*02dc*/ 	.byte	0x04, 0x05
        /*02de*/ 	.short	(.L_39 - .L_38)
.L_38:
        /*02e0*/ 	.word	0x00000180
        /*02e4*/ 	.word	0x00000001
        /*02e8*/ 	.word	0x00000001


	//----- nvinfo : EIATTR_CRS_STACK_SIZE
	.align		4
.L_39:
        /*02ec*/ 	.byte	0x04, 0x1e
        /*02ee*/ 	.short	(.L_41 - .L_40)
.L_40:
        /*02f0*/ 	.word	0x00000000


	//----- nvinfo : EIATTR_CBANK_PARAM_SIZE
	.align		4
.L_41:
        /*02f4*/ 	.byte	0x03, 0x19
        /*02f6*/ 	.short	0x0470


	//----- nvinfo : EIATTR_PARAM_CBANK
	.align		4
        /*02f8*/ 	.byte	0x04, 0x0a
        /*02fa*/ 	.short	(.L_43 - .L_42)
	.align		4
.L_42:
        /*02fc*/ 	.word	index@(.nv.constant0._ZN7cutlass13device_kernelINS_4gemm6kernel13GemmUniversalIN4cute5tupleIJiiiiEEENS1_10collective13CollectiveMmaINS1_34MainloopSm90TmaGmmaWarpSpecializedILi6ENS5_IJNS4_1CILi1EEESB_SB_EEENS1_35KernelTmaWarpSpecializedCooperativeEEENS5_IJNSA_ILi256EEENSA_ILi16EEENSA_ILi64EEEEEENS_10bfloat16_tENS5_IJlSB_lEEESJ_SK_NS4_8TiledMMAINS4_8MMA_AtomIJNS4_4SM904GMMA27MMA_64x16x16_F32BF16BF16_SSILNSO_5MajorE0ELSQ_0ELNSO_7ScaleInE1ELSR_1EEEEEENS4_6LayoutINS5_IJNSA_ILi2EEESB_SB_EEENS5_IJSB_NSA_ILi0EEESX_EEEEENS5_IJNS4_10UnderscoreES10_S10_EEEEENS4_13SM90_TMA_LOADENS4_14ComposedLayoutINS4_7SwizzleILi3ELi4ELi3EEENS4_18smem_ptr_flag_bitsILi16EEENSU_INS5_IJNSA_ILi8EEESH_EEENS5_IJSH_SB_EEEEEEEvNS4_8identityES13_S1D_vS1E_EENS_8epilogue10collective6detail29Sm90TmaWarpSpecializedAdapterINS1H_15DefaultEpilogueISJ_SK_SK_NS1G_6thread17LinearCombinationISJ_Li1EffLNS1L_9ScaleType4KindE0ELNS_15FloatRoundStyleE2ESJ_EENS1_15EpilogueDefaultEEEEEvvEEEEvNT_6ParamsE)
        /*0300*/ 	.short	0x0210
        /*0302*/ 	.short	0x0470


	//----- nvinfo : EIATTR_SW_WAR
	.align		4
.L_43:
        /*0304*/ 	.byte	0x04, 0x36
        /*0306*/ 	.short	(.L_45 - .L_44)
.L_44:
        /*0308*/ 	.word	0x00000008
.L_45:


//--------------------- .nv.callgraph             --------------------------
	.section	.nv.callgraph,"",@"SHT_CUDA_CALLGRAPH"
	.align	4
	.sectionentsize	8
	.align		4
        /*0000*/ 	.word	0x00000000
	.align		4
        /*0004*/ 	.word	0xffffffff
	.align		4
        /*0008*/ 	.word	index@(_ZN7cutlass13device_kernelINS_4gemm6kernel13GemmUniversalIN4cute5tupleIJiiiiEEENS1_10collective13CollectiveMmaINS1_34MainloopSm90TmaGmmaWarpSpecializedILi6ENS5_IJNS4_1CILi1EEESB_SB_EEENS1_35KernelTmaWarpSpecializedCooperativeEEENS5_IJNSA_ILi256EEENSA_ILi16EEENSA_ILi64EEEEEENS_10bfloat16_tENS5_IJlSB_lEEESJ_SK_NS4_8TiledMMAINS4_8MMA_AtomIJNS4_4SM904GMMA27MMA_64x16x16_F32BF16BF16_SSILNSO_5MajorE0ELSQ_0ELNSO_7ScaleInE1ELSR_1EEEEEENS4_6LayoutINS5_IJNSA_ILi2EEESB_SB_EEENS5_IJSB_NSA_ILi0EEESX_EEEEENS5_IJNS4_10UnderscoreES10_S10_EEEEENS4_13SM90_TMA_LOADENS4_14ComposedLayoutINS4_7SwizzleILi3ELi4ELi3EEENS4_18smem_ptr_flag_bitsILi16EEENSU_INS5_IJNSA_ILi8EEESH_EEENS5_IJSH_SB_EEEEEEEvNS4_8identityES13_S1D_vS1E_EENS_8epilogue10collective6detail29Sm90TmaWarpSpecializedAdapterINS1H_15DefaultEpilogueISJ_SK_SK_NS1G_6thread17LinearCombinationISJ_Li1EffLNS1L_9ScaleType4KindE0ELNS_15FloatRoundStyleE2ESJ_EENS1_15EpilogueDefaultEEEEEvvEEEEvNT_6ParamsE)
	.align		4
        /*000c*/ 	.word	index@(__assertfail)
	.align		4
        /*0010*/ 	.word	0x00000000
	.align		4
        /*0014*/ 	.word	0xfffffffe
	.align		4
        /*0018*/ 	.word	0x00000000
	.align		4
        /*001c*/ 	.word	0xfffffffd
	.align		4
        /*0020*/ 	.word	0x00000000
	.align		4
        /*0024*/ 	.word	0xfffffffc


//--------------------- .nv.constant4             --------------------------
	.section	.nv.constant4,"a",@progbits
	.align	8
	.align		8
.nv.constant4:
        /*0000*/ 	.dword	__assertfail
	.align		8
        /*0008*/ 	.dword	__unnamed_1
	.align		8
        /*0010*/ 	.dword	_ZN40_INTERNAL_94f820d7_4_k_cu_f674512e_116684cuda3std3__45__cpo5beginE
	.align		8
        /*0018*/ 	.dword	_ZN40_INTERNAL_94f820d7_4_k_cu_f674512e_116684cuda3std3__45__cpo3endE
	.align		8
        /*0020*/ 	.dword	_ZN40_INTERNAL_94f820d7_4_k_cu_f674512e_116684cuda3std3__45__cpo6cbeginE
	.align		8
        /*0028*/ 	.dword	_ZN40_INTERNAL_94f820d7_4_k_cu_f674512e_116684cuda3std3__45__cpo4cendE
	.align		8
        /*0030*/ 	.dword	_ZN40_INTERNAL_94f820d7_4_k_cu_f674512e_116684cuda3std3__442_GLOBAL__N__94f820d7_4_k_cu_f674512e_116686ignoreE
	.align		8
        /*0038*/ 	.dword	_ZN40_INTERNAL_94f820d7_4_k_cu_f674512e_116684cuda3std3__419piecewise_constructE
	.align		8
        /*0040*/ 	.dword	_ZN40_INTERNAL_94f820d7_4_k_cu_f674512e_116684cuda3std3__48in_placeE
	.align		8
        /*0048*/ 	.dword	_ZN40_INTERNAL_94f820d7_4_k_cu_f674512e_116684cuda3std6ranges3__45__cpo4swapE
	.align		8
        /*0050*/ 	.dword	_ZN40_INTERNAL_94f820d7_4_k_cu_f674512e_116684cuda3std6ranges3__45__cpo9iter_moveE
	.align		8
        /*0058*/ 	.dword	_ZN40_INTERNAL_94f820d7_4_k_cu_f674512e_116684cute7productE
	.align		8
        /*0060*/ 	.dword	_ZN40_INTERNAL_94f820d7_4_k_cu_f674512e_116684cute1_E
	.align		8
        /*0068*/ 	.dword	$str$22
	.align		8
        /*0070*/ 	.dword	$str$23


//--------------------- .text._ZN7cutlass13device_kernelINS_4gemm6kernel13GemmUniversalIN4cute5tupleIJiiiiEEENS1_10collective13CollectiveMmaINS1_34MainloopSm90TmaGmmaWarpSpecializedILi6ENS5_IJNS4_1CILi1EEESB_SB_EEENS1_35KernelTmaWarpSpecializedCooperativeEEENS5_IJNSA_ILi256EEENSA_ILi16EEENSA_ILi64EEEEEENS_10bfloat16_tENS5_IJlSB_lEEESJ_SK_NS4_8TiledMMAINS4_8MMA_AtomIJNS4_4SM904GMMA27MMA_64x16x16_F32BF16BF16_SSILNSO_5MajorE0ELSQ_0ELNSO_7ScaleInE1ELSR_1EEEEEENS4_6LayoutINS5_IJNSA_ILi2EEESB_SB_EEENS5_IJSB_NSA_ILi0EEESX_EEEEENS5_IJNS4_10UnderscoreES10_S10_EEEEENS4_13SM90_TMA_LOADENS4_14ComposedLayoutINS4_7SwizzleILi3ELi4ELi3EEENS4_18smem_ptr_flag_bitsILi16EEENSU_INS5_IJNSA_ILi8EEESH_EEENS5_IJSH_SB_EEEEEEEvNS4_8identityES13_S1D_vS1E_EENS_8epilogue10collective6detail29Sm90TmaWarpSpecializedAdapterINS1H_15DefaultEpilogueISJ_SK_SK_NS1G_6thread17LinearCombinationISJ_Li1EffLNS1L_9ScaleType4KindE0ELNS_15FloatRoundStyleE2ESJ_EENS1_15EpilogueDefaultEEEEEvvEEEEvNT_6ParamsE --------------------------
	.section	.text._ZN7cutlass13device_kernelINS_4gemm6kernel13GemmUniversalIN4cute5tupleIJiiiiEEENS1_10collective13CollectiveMmaINS1_34MainloopSm90TmaGmmaWarpSpecializedILi6ENS5_IJNS4_1CILi1EEESB_SB_EEENS1_35KernelTmaWarpSpecializedCooperativeEEENS5_IJNSA_ILi256EEENSA_ILi16EEENSA_ILi64EEEEEENS_10bfloat16_tENS5_IJlSB_lEEESJ_SK_NS4_8TiledMMAINS4_8MMA_AtomIJNS4_4SM904GMMA27MMA_64x16x16_F32BF16BF16_SSILNSO_5MajorE0ELSQ_0ELNSO_7ScaleInE1ELSR_1EEEEEENS4_6LayoutINS5_IJNSA_ILi2EEESB_SB_EEENS5_IJSB_NSA_ILi0EEESX_EEEEENS5_IJNS4_10UnderscoreES10_S10_EEEEENS4_13SM90_TMA_LOADENS4_14ComposedLayoutINS4_7SwizzleILi3ELi4ELi3EEENS4_18smem_ptr_flag_bitsILi16EEENSU_INS5_IJNSA_ILi8EEESH_EEENS5_IJSH_SB_EEEEEEEvNS4_8identityES13_S1D_vS1E_EENS_8epilogue10collective6detail29Sm90TmaWarpSpecializedAdapterINS1H_15DefaultEpilogueISJ_SK_SK_NS1G_6thread17LinearCombinationISJ_Li1EffLNS1L_9ScaleType4KindE0ELNS_15FloatRoundStyleE2ESJ_EENS1_15EpilogueDefaultEEEEEvvEEEEvNT_6ParamsE,"ax",@progbits
	.align	128
.text._ZN7cutlass13device_kernelINS_4gemm6kernel13GemmUniversalIN4cute5tupleIJiiiiEEENS1_10collective13CollectiveMmaINS1_34MainloopSm90TmaGmmaWarpSpecializedILi6ENS5_IJNS4_1CILi1EEESB_SB_EEENS1_35KernelTmaWarpSpecializedCooperativeEEENS5_IJNSA_ILi256EEENSA_ILi16EEENSA_ILi64EEEEEENS_10bfloat16_tENS5_IJlSB_lEEESJ_SK_NS4_8TiledMMAINS4_8MMA_AtomIJNS4_4SM904GMMA27MMA_64x16x16_F32BF16BF16_SSILNSO_5MajorE0ELSQ_0ELNSO_7ScaleInE1ELSR_1EEEEEENS4_6LayoutINS5_IJNSA_ILi2EEESB_SB_EEENS5_IJSB_NSA_ILi0EEESX_EEEEENS5_IJNS4_10UnderscoreES10_S10_EEEEENS4_13SM90_TMA_LOADENS4_14ComposedLayoutINS4_7SwizzleILi3ELi4ELi3EEENS4_18smem_ptr_flag_bitsILi16EEENSU_INS5_IJNSA_ILi8EEESH_EEENS5_IJSH_SB_EEEEEEEvNS4_8identityES13_S1D_vS1E_EENS_8epilogue10collective6detail29Sm90TmaWarpSpecializedAdapterINS1H_15DefaultEpilogueISJ_SK_SK_NS1G_6thread17LinearCombinationISJ_Li1EffLNS1L_9ScaleType4KindE0ELNS_15FloatRoundStyleE2ESJ_EENS1_15EpilogueDefaultEEEEEvvEEEEvNT_6ParamsE:
        .type           _ZN7cutlass13device_kernelINS_4gemm6kernel13GemmUniversalIN4cute5tupleIJiiiiEEENS1_10collective13CollectiveMmaINS1_34MainloopSm90TmaGmmaWarpSpecializedILi6ENS5_IJNS4_1CILi1EEESB_SB_EEENS1_35KernelTmaWarpSpecializedCooperativeEEENS5_IJNSA_ILi256EEENSA_ILi16EEENSA_ILi64EEEEEENS_10bfloat16_tENS5_IJlSB_lEEESJ_SK_NS4_8TiledMMAINS4_8MMA_AtomIJNS4_4SM904GMMA27MMA_64x16x16_F32BF16BF16_SSILNSO_5MajorE0ELSQ_0ELNSO_7ScaleInE1ELSR_1EEEEEENS4_6LayoutINS5_IJNSA_ILi2EEESB_SB_EEENS5_IJSB_NSA_ILi0EEESX_EEEEENS5_IJNS4_10UnderscoreES10_S10_EEEEENS4_13SM90_TMA_LOADENS4_14ComposedLayoutINS4_7SwizzleILi3ELi4ELi3EEENS4_18smem_ptr_flag_bitsILi16EEENSU_INS5_IJNSA_ILi8EEESH_EEENS5_IJSH_SB_EEEEEEEvNS4_8identityES13_S1D_vS1E_EENS_8epilogue10collective6detail29Sm90TmaWarpSpecializedAdapterINS1H_15DefaultEpilogueISJ_SK_SK_NS1G_6thread17LinearCombinationISJ_Li1EffLNS1L_9ScaleType4KindE0ELNS_15FloatRoundStyleE2ESJ_EENS1_15EpilogueDefaultEEEEEvvEEEEvNT_6ParamsE,@function
        .size           _ZN7cutlass13device_kernelINS_4gemm6kernel13GemmUniversalIN4cute5tupleIJiiiiEEENS1_10collective13CollectiveMmaINS1_34MainloopSm90TmaGmmaWarpSpecializedILi6ENS5_IJNS4_1CILi1EEESB_SB_EEENS1_35KernelTmaWarpSpecializedCooperativeEEENS5_IJNSA_ILi256EEENSA_ILi16EEENSA_ILi64EEEEEENS_10bfloat16_tENS5_IJlSB_lEEESJ_SK_NS4_8TiledMMAINS4_8MMA_AtomIJNS4_4SM904GMMA27MMA_64x16x16_F32BF16BF16_SSILNSO_5MajorE0ELSQ_0ELNSO_7ScaleInE1ELSR_1EEEEEENS4_6LayoutINS5_IJNSA_ILi2EEESB_SB_EEENS5_IJSB_NSA_ILi0EEESX_EEEEENS5_IJNS4_10UnderscoreES10_S10_EEEEENS4_13SM90_TMA_LOADENS4_14ComposedLayoutINS4_7SwizzleILi3ELi4ELi3EEENS4_18smem_ptr_flag_bitsILi16EEENSU_INS5_IJNSA_ILi8EEESH_EEENS5_IJSH_SB_EEEEEEEvNS4_8identityES13_S1D_vS1E_EENS_8epilogue10collective6detail29Sm90TmaWarpSpecializedAdapterINS1H_15DefaultEpilogueISJ_SK_SK_NS1G_6thread17LinearCombinationISJ_Li1EffLNS1L_9ScaleType4KindE0ELNS_15FloatRoundStyleE2ESJ_EENS1_15EpilogueDefaultEEEEEvvEEEEvNT_6ParamsE,(.L_x_100 - _ZN7cutlass13device_kernelINS_4gemm6kernel13GemmUniversalIN4cute5tupleIJiiiiEEENS1_10collective13CollectiveMmaINS1_34MainloopSm90TmaGmmaWarpSpecializedILi6ENS5_IJNS4_1CILi1EEESB_SB_EEENS1_35KernelTmaWarpSpecializedCooperativeEEENS5_IJNSA_ILi256EEENSA_ILi16EEENSA_ILi64EEEEEENS_10bfloat16_tENS5_IJlSB_lEEESJ_SK_NS4_8TiledMMAINS4_8MMA_AtomIJNS4_4SM904GMMA27MMA_64x16x16_F32BF16BF16_SSILNSO_5MajorE0ELSQ_0ELNSO_7ScaleInE1ELSR_1EEEEEENS4_6LayoutINS5_IJNSA_ILi2EEESB_SB_EEENS5_IJSB_NSA_ILi0EEESX_EEEEENS5_IJNS4_10UnderscoreES10_S10_EEEEENS4_13SM90_TMA_LOADENS4_14ComposedLayoutINS4_7SwizzleILi3ELi4ELi3EEENS4_18smem_ptr_flag_bitsILi16EEENSU_INS5_IJNSA_ILi8EEESH_EEENS5_IJSH_SB_EEEEEEEvNS4_8identityES13_S1D_vS1E_EENS_8epilogue10collective6detail29Sm90TmaWarpSpecializedAdapterINS1H_15DefaultEpilogueISJ_SK_SK_NS1G_6thread17LinearCombinationISJ_Li1EffLNS1L_9ScaleType4KindE0ELNS_15FloatRoundStyleE2ESJ_EENS1_15EpilogueDefaultEEEEEvvEEEEvNT_6ParamsE)
        .other          _ZN7cutlass13device_kernelINS_4gemm6kernel13GemmUniversalIN4cute5tupleIJiiiiEEENS1_10collective13CollectiveMmaINS1_34MainloopSm90TmaGmmaWarpSpecializedILi6ENS5_IJNS4_1CILi1EEESB_SB_EEENS1_35KernelTmaWarpSpecializedCooperativeEEENS5_IJNSA_ILi256EEENSA_ILi16EEENSA_ILi64EEEEEENS_10bfloat16_tENS5_IJlSB_lEEESJ_SK_NS4_8TiledMMAINS4_8MMA_AtomIJNS4_4SM904GMMA27MMA_64x16x16_F32BF16BF16_SSILNSO_5MajorE0ELSQ_0ELNSO_7ScaleInE1ELSR_1EEEEEENS4_6LayoutINS5_IJNSA_ILi2EEESB_SB_EEENS5_IJSB_NSA_ILi0EEESX_EEEEENS5_IJNS4_10UnderscoreES10_S10_EEEEENS4_13SM90_TMA_LOADENS4_14ComposedLayoutINS4_7SwizzleILi3ELi4ELi3EEENS4_18smem_ptr_flag_bitsILi16EEENSU_INS5_IJNSA_ILi8EEESH_EEENS5_IJSH_SB_EEEEEEEvNS4_8identityES13_S1D_vS1E_EENS_8epilogue10collective6detail29Sm90TmaWarpSpecializedAdapterINS1H_15DefaultEpilogueISJ_SK_SK_NS1G_6thread17LinearCombinationISJ_Li1EffLNS1L_9ScaleType4KindE0ELNS_15FloatRoundStyleE2ESJ_EENS1_15EpilogueDefaultEEEEEvvEEEEvNT_6ParamsE,@"STO_CUDA_ENTRY STV_DEFAULT"
_ZN7cutlass13device_kernelINS_4gemm6kernel13GemmUniversalIN4cute5tupleIJiiiiEEENS1_10collective13CollectiveMmaINS1_34MainloopSm90TmaGmmaWarpSpecializedILi6ENS5_IJNS4_1CILi1EEESB_SB_EEENS1_35KernelTmaWarpSpecializedCooperativeEEENS5_IJNSA_ILi256EEENSA_ILi16EEENSA_ILi64EEEEEENS_10bfloat16_tENS5_IJlSB_lEEESJ_SK_NS4_8TiledMMAINS4_8MMA_AtomIJNS4_4SM904GMMA27MMA_64x16x16_F32BF16BF16_SSILNSO_5MajorE0ELSQ_0ELNSO_7ScaleInE1ELSR_1EEEEEENS4_6LayoutINS5_IJNSA_ILi2EEESB_SB_EEENS5_IJSB_NSA_ILi0EEESX_EEEEENS5_IJNS4_10UnderscoreES10_S10_EEEEENS4_13SM90_TMA_LOADENS4_14ComposedLayoutINS4_7SwizzleILi3ELi4ELi3EEENS4_18smem_ptr_flag_bitsILi16EEENSU_INS5_IJNSA_ILi8EEESH_EEENS5_IJSH_SB_EEEEEEEvNS4_8identityES13_S1D_vS1E_EENS_8epilogue10collective6detail29Sm90TmaWarpSpecializedAdapterINS1H_15DefaultEpilogueISJ_SK_SK_NS1G_6thread17LinearCombinationISJ_Li1EffLNS1L_9ScaleType4KindE0ELNS_15FloatRoundStyleE2ESJ_EENS1_15EpilogueDefaultEEEEEvvEEEEvNT_6ParamsE:
[----:B------:R-:W0:Y:S01]  /*0000*/  LDC R1, c[0x0][0x28] ;  /* 0x00000a00ff017b82 */ /* 0x000e220000000800 */
[----:B------:R-:W1:Y:S01]  /*0010*/  S2R R18, SR_TID.X ;  /* 0x0000000000127919 */ /* 0x000e620000002100 */
[----:B------:R-:W-:Y:S01]  /*0020*/  ELECT P0, URZ, PT ;  /* 0x00000000003f782f */ /* 0x000fe20003800000 */
[----:B------:R-:W-:Y:S01]  /*0030*/  BSSY B0, `(.L_x_0) ;  /* 0x000000f000007945 */ /* 0x000fe20003800000 */
[--C-:B-1----:R-:W-:Y:S02]  /*0040*/  SHF.R.U32.HI R0, RZ, 0x5, R18.reuse ;  /* 0x00000005ff007819 */ /* 0x102fe40000011612 */
[----:B------:R-:W-:-:S03]  /*0050*/  SHF.R.U32.HI R22, RZ, 0x7, R18 ;  /* 0x00000007ff167819 */ /* 0x000fc60000011612 */
[----:B------:R-:W1:Y:S04]  /*0060*/  SHFL.IDX PT, R2, R0, RZ, 0x1f ;  /* 0x00001fff00027589 */ /* 0x000e6800000e0000 */
[----:B------:R2:W3:Y:S01]  /*0070*/  SHFL.IDX PT, R10, R22, RZ, 0x1f ;  /* 0x00001fff160a7589 */ /* 0x0004e200000e0000 */
[----:B-1----:R-:W-:-:S13]  /*0080*/  ISETP.NE.OR P0, PT, R2, RZ, !P0 ;  /* 0x000000ff0200720c */ /* 0x002fda0004705670 */
[----:B0-23--:R-:W-:Y:S05]  /*0090*/  @P0 BRA `(.L_x_1) ;  /* 0x0000000000200947 */ /* 0x00dfea0003800000 */
[----:B------:R-:W-:Y:S02]  /*00a0*/  ULDC.64 UR4, c[0x0][0x198] ;  /* 0x0000660000047ab9 */ /* 0x000fe40000000a00 */
[----:B------:R-:W-:Y:S02]  /*00b0*/  UIADD3 UR6, UP0, UR4, 0xf0, URZ ;  /* 0x000000f004067890 */ /* 0x000fe4000ff1e03f */
[----:B------:R-:W-:Y:S02]  /*00c0*/  UIADD3 UR4, UP1, UR4, 0x1f0, URZ ;  /* 0x000001f004047890 */ /* 0x000fe4000ff3e03f */
[----:B------:R-:W-:Y:S02]  /*00d0*/  UIADD3.X UR7, URZ, UR5, URZ, UP0, !UPT ;  /* 0x000000053f077290 */ /* 0x000fe400087fe43f */
[----:B------:R-:W-:-:S07]  /*00e0*/  UIADD3.X UR5, URZ, UR5, URZ, UP1, !UPT ;  /* 0x000000053f057290 */ /* 0x000fce0008ffe43f */
[----:B------:R0:W-:Y:S02]  /*00f0*/  UTMACCTL.PF [UR6] ;  /* 0x00000000060079b9 */ /* 0x0001e40008040000 */
[----:B------:R0:W-:Y:S02]  /*0100*/  UTMACCTL.PF [UR4] ;  /* 0x00000000040079b9 */ /* 0x0001e40008040000 */
[----:B0-----:R-:W-:Y:S01]  /*0110*/  NOP ;  /* 0x0000000000007918 */ /* 0x001fe20000000000 */
.L_x_1:
[----:B------:R-:W-:Y:S05]  /*0120*/  BSYNC B0 ;  /* 0x0000000000007941 */ /* 0x000fea0003800000 */
.L_x_0:
[----:B------:R-:W0:Y:S02]  /*0130*/  SHFL.IDX PT, R3, R0, RZ, 0x1f ;  /* 0x00001fff00037589 */ /* 0x000e2400000e0000 */
[----:B0-----:R-:W-:-:S13]  /*0140*/  ISETP.NE.AND P0, PT, R3, RZ, PT ;  /* 0x000000ff0300720c */ /* 0x001fda0003f05270 */
[----:B------:R-:W-:Y:S05]  /*0150*/  @P0 BRA `(.L_x_2) ;  /* 0x0000000000680947 */ /* 0x000fea0003800000 */
[----:B------:R-:W0:Y:S01]  /*0160*/  S2UR UR8, SR_CgaCtaId ;  /* 0x00000000000879c3 */ /* 0x000e220000008800 */
[----:B------:R-:W-:Y:S01]  /*0170*/  UMOV UR4, 0x400 ;  /* 0x0000040000047882 */ /* 0x000fe20000000000 */
[----:B------:R-:W-:Y:S01]  /*0180*/  UMOV UR5, 0x1 ;  /* 0x0000000100057882 */ /* 0x000fe20000000000 */
[----:B------:R-:W-:Y:S01]  /*0190*/  UMOV UR6, 0x100 ;  /* 0x0000010000067882 */ /* 0x000fe20000000000 */
[----:B------:R-:W-:Y:S01]  /*01a0*/  ELECT P0, URZ, PT ;  /* 0x00000000003f782f */ /* 0x000fe20003800000 */
[----:B------:R-:W-:-:S04]  /*01b0*/  UIADD3 UR6, -UR6, 0x100000, URZ ;  /* 0x0010000006067890 */ /* 0x000fc8000fffe13f */
[----:B------:R-:W-:Y:S02]  /*01c0*/  USHF.L.U32 UR7, UR6, 0xb, URZ ;  /* 0x0000000b06077899 */ /* 0x000fe4000800063f */
[----:B------:R-:W-:Y:S02]  /*01d0*/  USHF.L.U32 UR6, UR6, 0x1, URZ ;  /* 0x0000000106067899 */ /* 0x000fe4000800063f */
[----:B0-----:R-:W-:Y:S02]  /*01e0*/  ULEA UR8, UR8, UR4, 0x18 ;  /* 0x0000000408087291 */ /* 0x001fe4000f8ec03f */
[----:B------:R-:W-:-:S04]  /*01f0*/  UIADD3 UR4, -UR5, 0x100000, URZ ;  /* 0x0010000005047890 */ /* 0x000fc8000fffe13f */
[----:B------:R-:W-:Y:S02]  /*0200*/  USHF.L.U32 UR5, UR4, 0xb, URZ ;  /* 0x0000000b04057899 */ /* 0x000fe4000800063f */
[----:B------:R-:W-:Y:S01]  /*0210*/  USHF.L.U32 UR4, UR4, 0x1, URZ ;  /* 0x0000000104047899 */ /* 0x000fe2000800063f */
[----:B------:R-:W0:Y:S11]  /*0220*/  FENCE.VIEW.ASYNC.S ;  /* 0x00000000000073c6 */ /* 0x000e360000000000 */
[----:B0-----:R0:W1:Y:S01]  /*0230*/  SYNCS.EXCH.64 URZ, [UR8], UR4 ;  /* 0x00000004083f75b2 */ /* 0x0010620008000100 */
[----:B------:R0:W2:Y:S01]  /*0240*/  SYNCS.EXCH.64 URZ, [UR8+0x30], UR6 ;  /* 0x00003006083f75b2 */ /* 0x0000a20008000100 */
[----:B------:R0:W3:Y:S01]  /*0250*/  SYNCS.EXCH.64 URZ, [UR8+0x8], UR4 ;  /* 0x00000804083f75b2 */ /* 0x0000e20008000100 */
[----:B------:R0:W4:Y:S01]  /*0260*/  SYNCS.EXCH.64 URZ, [UR8+0x38], UR6 ;  /* 0x00003806083f75b2 */ /* 0x0001220008000100 */
[----:B------:R0:W0:Y:S01]  /*0270*/  SYNCS.EXCH.64 URZ, [UR8+0x10], UR4 ;  /* 0x00001004083f75b2 */ /* 0x0000220008000100 */
[----:B------:R0:W0:Y:S01]  /*0280*/  SYNCS.EXCH.64 URZ, [UR8+0x40], UR6 ;  /* 0x00004006083f75b2 */ /* 0x0000220008000100 */
[----:B------:R0:W0:Y:S01]  /*0290*/  SYNCS.EXCH.64 URZ, [UR8+0x18], UR4 ;  /* 0x00001804083f75b2 */ /* 0x0000220008000100 */
[----:B------:R0:W0:Y:S01]  /*02a0*/  SYNCS.EXCH.64 URZ, [UR8+0x48], UR6 ;  /* 0x00004806083f75b2 */ /* 0x0000220008000100 */
[----:B------:R0:W0:Y:S01]  /*02b0*/  SYNCS.EXCH.64 URZ, [UR8+0x20], UR4 ;  /* 0x00002004083f75b2 */ /* 0x0000220008000100 */
[----:B------:R0:W0:Y:S01]  /*02c0*/  SYNCS.EXCH.64 URZ, [UR8+0x50], UR6 ;  /* 0x00005006083f75b2 */ /* 0x0000220008000100 */
[----:B------:R0:W0:Y:S01]  /*02d0*/  SYNCS.EXCH.64 URZ, [UR8+0x28], UR4 ;  /* 0x00002804083f75b2 */ /* 0x0000220008000100 */
[----:B------:R0:W0:Y:S01]  /*02e0*/  SYNCS.EXCH.64 URZ, [UR8+0x58], UR6 ;  /* 0x00005806083f75b2 */ /* 0x0000220008000100 */
[----:B------:R-:W-:Y:S01]  /*02f0*/  NOP ;  /* 0x0000000000007918 */ /* 0x000fe20000000000 */
.L_x_2:
[----:B------:R-:W5:Y:S01]  /*0300*/  SHFL.IDX PT, R0, R0, RZ, 0x1f ;  /* 0x00001fff00007589 */ /* 0x000f6200000e0000 */
[----:B------:R-:W-:Y:S01]  /*0310*/  ELECT P0, URZ, PT ;  /* 0x00000000003f782f */ /* 0x000fe20003800000 */
[----:B------:R-:W1:Y:S01]  /*0320*/  LDC R16, c[0x0][0x65c] ;  /* 0x00019700ff107b82 */ /* 0x000e620000000800 */
[----:B------:R-:W-:Y:S01]  /*0330*/  SHF.R.S32.HI R5, RZ, 0x1f, R2 ;  /* 0x0000001fff057819 */ /* 0x000fe20000011402 */
[----:B------:R-:W2:Y:S01]  /*0340*/  S2R R3, SR_CTAID.Y ;  /* 0x0000000000037919 */ /* 0x000ea20000002600 */
[----:B0-----:R-:W-:Y:S01]  /*0350*/  UMOV UR4, 0x20 ;  /* 0x0000002000047882 */ /* 0x001fe20000000000 */
[----:B------:R-:W-:Y:S01]  /*0360*/  ISETP.NE.AND P2, PT, R10, RZ, PT ;  /* 0x000000ff0a00720c */ /* 0x000fe20003f45270 */
[----:B------:R-:W-:Y:S01]  /*0370*/  NOP ;  /* 0x0000000000007918 */ /* 0x000fe20000000000 */
[----:B------:R-:W0:Y:S01]  /*0380*/  S2R R4, SR_CTAID.X ;  /* 0x0000000000047919 */ /* 0x000e220000002500 */
[----:B------:R-:W-:Y:S01]  /*0390*/  LEA.HI R5, R5, R2, RZ, 0x2 ;  /* 0x0000000205057211 */ /* 0x000fe200078f10ff */
[----:B------:R-:W-:-:S03]  /*03a0*/  NOP ;  /* 0x0000000000007918 */ /* 0x000fc60000000000 */
[----:B------:R-:W-:Y:S02]  /*03b0*/  LOP3.LUT R5, R5, 0xfffffffc, RZ, 0xc0, !PT ;  /* 0xfffffffc05057812 */ /* 0x000fe400078ec0ff */
[----:B-----5:R-:W-:Y:S02]  /*03c0*/  ISETP.NE.OR P0, PT, R0, RZ, !P0 ;  /* 0x000000ff0000720c */ /* 0x020fe40004705670 */
[----:B-1----:R-:W-:-:S04]  /*03d0*/  ISETP.NE.AND P3, PT, R16, 0x1, PT ;  /* 0x000000011000780c */ /* 0x002fc80003f65270 */
[----:B------:R-:W-:Y:S01]  /*03e0*/  P2R R0, PR, RZ, 0x8 ;  /* 0x00000008ff007803 */ /* 0x000fe20000000000 */
[----:B------:R-:W-:Y:S02]  /*03f0*/  IMAD.IADD R0, R2, 0x1, -R5 ;  /* 0x0000000102007824 */ /* 0x000fe400078e0a05 */
[----:B------:R-:W-:-:S04]  /*0400*/  IMAD.MOV.U32 R5, RZ, RZ, RZ ;  /* 0x000000ffff057224 */ /* 0x000fc800078e00ff */
[----:B------:R-:W-:Y:S01]  /*0410*/  VOTEU.ALL UP0, P0 ;  /* 0x00000000003f7886 */ /* 0x000fe20000000000 */
[----:B------:R-:W-:Y:S01]  /*0420*/  VOTEU.ALL UP1, P0 ;  /* 0x00000000003f7886 */ /* 0x000fe20000020000 */
[----:B------:R-:W0:Y:S01]  /*0430*/  @P3 LDC R9, c[0x0][0x10] ;  /* 0x00000400ff093b82 */ /* 0x000e220000000800 */
[----:B--2---:R-:W-:Y:S02]  /*0440*/  @P3 IMAD.MOV.U32 R6, RZ, RZ, R3 ;  /* 0x000000ffff063224 */ /* 0x004fe400078e0003 */
[----:B------:R-:W-:Y:S01]  /*0450*/  @!UP0 UMOV UR6, 0x400 ;  /* 0x0000040000068882 */ /* 0x000fe20000000000 */
[----:B------:R-:W-:-:S04]  /*0460*/  @!UP0 UIADD3 UR4, -UR4, 0x100000, URZ ;  /* 0x0010000004048890 */ /* 0x000fc8000fffe13f */
[----:B------:R-:W-:Y:S02]  /*0470*/  @!UP0 USHF.L.U32 UR5, UR4, 0xb, URZ ;  /* 0x0000000b04058899 */ /* 0x000fe4000800063f */
[----:B------:R-:W-:Y:S01]  /*0480*/  @!UP0 USHF.L.U32 UR4, UR4, 0x1, URZ ;  /* 0x0000000104048899 */ /* 0x000fe2000800063f */
[----:B------:R-:W-:Y:S02]  /*0490*/  @P3 IMAD.MOV.U32 R7, RZ, RZ, RZ ;  /* 0x000000ffff073224 */ /* 0x000fe400078e00ff */
[----:B------:R-:W-:Y:S01]  /*04a0*/  @P3 IMAD.MOV.U32 R17, RZ, RZ, RZ ;  /* 0x000000ffff113224 */ /* 0x000fe200078e00ff */
[----:B------:R-:W1:Y:S08]  /*04b0*/  @!UP0 S2UR UR7, SR_CgaCtaId ;  /* 0x00000000000789c3 */ /* 0x000e700000008800 */
[----:B------:R-:W2:Y:S01]  /*04c0*/  @!P3 LDC R11, c[0x0][0xc] ;  /* 0x00000300ff0bbb82 */ /* 0x000ea20000000800 */
[----:B0-----:R-:W-:-:S04]  /*04d0*/  @P3 IMAD.WIDE.U32 R8, R4, R9, R6 ;  /* 0x0000000904083225 */ /* 0x001fc800078e0006 */
[----:B------:R-:W-:Y:S02]  /*04e0*/  @P3 IMAD.MOV.U32 R2, RZ, RZ, R8 ;  /* 0x000000ffff023224 */ /* 0x000fe400078e0008 */
[----:B------:R-:W-:Y:S01]  /*04f0*/  @P3 IMAD.IADD R17, R9, 0x1, R17 ;  /* 0x0000000109113824 */ /* 0x000fe200078e0211 */
[----:B-1----:R-:W-:Y:S01]  /*0500*/  @!UP0 ULEA UR6, UR7, UR6, 0x18 ;  /* 0x0000000607068291 */ /* 0x002fe2000f8ec03f */
[----:B------:R-:W-:Y:S01]  /*0510*/  VOTEU.ALL UP0, P0 ;  /* 0x00000000003f7886 */ /* 0x000fe20000000000 */
[----:B------:R-:W-:-:S04]  /*0520*/  ISETP.NE.AND P0, PT, R0, 0x3, PT ;  /* 0x000000030000780c */ /* 0x000fc80003f05270 */
[----:B------:R-:W-:Y:S01]  /*0530*/  ISETP.EQ.OR P0, PT, R0, RZ, !P0 ;  /* 0x000000ff0000720c */ /* 0x000fe20004702670 */
[----:B--2---:R-:W-:-:S03]  /*0540*/  @!P3 IMAD.WIDE.U32 R6, R11, R3, R4 ;  /* 0x000000030b06b225 */ /* 0x004fc600078e0004 */
[C---:B------:R-:W-:Y:S01]  /*0550*/  ISETP.EQ.AND P0, PT, R10.reuse, RZ, P0 ;  /* 0x000000ff0a00720c */ /* 0x040fe20000702270 */
[----:B------:R-:W-:Y:S01]  /*0560*/  VIADD R10, R10, 0xffffffff ;  /* 0xffffffff0a0a7836 */ /* 0x000fe20000000000 */
[----:B------:R-:W0:Y:S02]  /*0570*/  FENCE.VIEW.ASYNC.S ;  /* 0x00000000000073c6 */ /* 0x000e240000000000 */
[----:B0-----:R0:W3:Y:S01]  /*0580*/  @!UP0 SYNCS.EXCH.64 URZ, [UR6+0x70], UR4 ;  /* 0x00007004063f85b2 */ /* 0x0010e20008000100 */
[----:B------:R-:W-:Y:S01]  /*0590*/  @!P3 IMAD.MOV.U32 R2, RZ, RZ, R6 ;  /* 0x000000ffff02b224 */ /* 0x000fe200078e0006 */
[----:B------:R-:W-:Y:S01]  /*05a0*/  SEL R19, RZ, 0x1, !P0 ;  /* 0x00000001ff137807 */ /* 0x000fe20004000000 */
[----:B------:R-:W-:Y:S01]  /*05b0*/  @!P3 IMAD.MOV.U32 R17, RZ, RZ, R7 ;  /* 0x000000ffff11b224 */ /* 0x000fe200078e0007 */
[----:B------:R-:W-:-:S04]  /*05c0*/  ISETP.GE.U32.AND P1, PT, R10, 0x2, PT ;  /* 0x000000020a00780c */ /* 0x000fc80003f26070 */
[----:B------:R-:W-:Y:S01]  /*05d0*/  SEL R19, R19, 0x2, P1 ;  /* 0x0000000213137807 */ /* 0x000fe20000800000 */
[----:B------:R0:W3:Y:S01]  /*05e0*/  @!UP1 SYNCS.EXCH.64 URZ, [UR6+0x78], UR4 ;  /* 0x00007804063f95b2 */ /* 0x0000e20008000100 */
[----:B------:R-:W-:Y:S01]  /*05f0*/  NOP ;  /* 0x0000000000007918 */ /* 0x000fe20000000000 */
[----:B---34-:R-:W-:Y:S06]  /*0600*/  BAR.SYNC.DEFER_BLOCKING 0x0 ;  /* 0x0000000000007b1d */ /* 0x018fec0000010000 */
[----:B------:R-:W-:Y:S05]  /*0610*/  @!P2 BRA `(.L_x_3) ;  /* 0x0000003400aca947 */ /* 0x000fea0003800000 */
[----:B------:R-:W-:-:S13]  /*0620*/  ISETP.GT.U32.AND P0, PT, R10, 0x1, PT ;  /* 0x000000010a00780c */ /* 0x000fda0003f04070 */
[----:B0-----:R-:W-:Y:S05]  /*0630*/  @P0 EXIT ;  /* 0x000000000000094d */ /* 0x001fea0003800000 */
[----:B------:R-:W-:Y:S01]  /*0640*/  ULDC.64 UR4, c[0x0][0x650] ;  /* 0x0001940000047ab9 */ /* 0x000fe20000000a00 */
[----:B------:R-:W-:Y:S01]  /*0650*/  PRMT R0, RZ, 0x7610, R0 ;  /* 0x00007610ff007816 */ /* 0x000fe20000000000 */
[----:B------:R-:W-:Y:S01]  /*0660*/  IMAD.MOV.U32 R42, RZ, RZ, -0x1 ;  /* 0xffffffffff2a7424 */ /* 0x000fe200078e00ff */
[----:B------:R-:W-:Y:S01]  /*0670*/  ISETP.GE.U32.AND P0, PT, R2, UR4, PT ;  /* 0x0000000402007c0c */ /* 0x000fe2000bf06070 */
[----:B------:R-:W-:Y:S02]  /*0680*/  IMAD.MOV.U32 R43, RZ, RZ, -0x1 ;  /* 0xffffffffff2b7424 */ /* 0x000fe400078e00ff */
[----:B------:R-:W-:Y:S01]  /*0690*/  IMAD.MOV.U32 R41, RZ, RZ, -0x1 ;  /* 0xffffffffff297424 */ /* 0x000fe200078e00ff */
[----:B------:R-:W-:-:S13]  /*06a0*/  ISETP.GE.U32.AND.EX P0, PT, R17, UR5, PT, P0 ;  /* 0x0000000511007c0c */ /* 0x000fda000bf06100 */
[----:B------:R-:W-:Y:S05]  /*06b0*/  @P0 BRA `(.L_x_4) ;  /* 0x00000004005c0947 */ /* 0x000fea0003800000 */
[----:B------:R-:W0:Y:S01]  /*06c0*/  LDC.64 R14, c[0x0][0x628] ;  /* 0x00018a00ff0e7b82 */ /* 0x000e220000000a00 */
[----:B------:R-:W-:Y:S02]  /*06d0*/  IMAD.MOV.U32 R6, RZ, RZ, R2 ;  /* 0x000000ffff067224 */ /* 0x000fe400078e0002 */
[----:B------:R-:W-:-:S05]  /*06e0*/  IMAD.MOV.U32 R7, RZ, RZ, R17 ;  /* 0x000000ffff077224 */ /* 0x000fca00078e0011 */
[----:B------:R-:W1:Y:S08]  /*06f0*/  LDC R0, c[0x0][0x630] ;  /* 0x00018c00ff007b82 */ /* 0x000e700000000800 */
[----:B------:R-:W2:Y:S01]  /*0700*/  LDC.64 R20, c[0x0][0x620] ;  /* 0x00018800ff147b82 */ /* 0x000ea20000000a00 */
[----:B0-----:R-:W-:-:S04]  /*0710*/  ISETP.NE.U32.AND P0, PT, R14, RZ, PT ;  /* 0x000000ff0e00720c */ /* 0x001fc80003f05070 */
[----:B------:R-:W-:-:S13]  /*0720*/  ISETP.NE.AND.EX P0, PT, R15, RZ, PT, P0 ;  /* 0x000000ff0f00720c */ /* 0x000fda0003f05300 */
[----:B-12---:R-:W-:Y:S05]  /*0730*/  @!P0 BRA `(.L_x_5) ;  /* 0x0000000000288947 */ /* 0x006fea0003800000 */
[----:B------:R-:W0:Y:S02]  /*0740*/  LDC R11, c[0x0][0x634] ;  /* 0x00018d00ff0b7b82 */ /* 0x000e240000000800 */
[----:B0-----:R-:W-:-:S05]  /*0750*/  IADD3 R11, P0, R2, R11, RZ ;  /* 0x0000000b020b7210 */ /* 0x001fca0007f1e0ff */
[----:B------:R-:W-:-:S04]  /*0760*/  IMAD.X R13, RZ, RZ, R17, P0 ;  /* 0x000000ffff0d7224 */ /* 0x000fc800000e0611 */
[----:B------:R-:W-:-:S04]  /*0770*/  IMAD.WIDE.U32 R6, R13, R14, RZ ;  /* 0x0000000e0d067225 */ /* 0x000fc800078e00ff */
[----:B------:R-:W-:-:S04]  /*0780*/  IMAD.WIDE.U32 R8, P0, R11, R15, R6 ;  /* 0x0000000f0b087225 */ /* 0x000fc80007800006 */
[----:B------:R-:W-:-:S04]  /*0790*/  IMAD.WIDE.U32 R6, R11, R14, RZ ;  /* 0x0000000e0b067225 */ /* 0x000fc800078e00ff */
[----:B------:R-:W-:Y:S01]  /*07a0*/  IMAD.X R11, RZ, RZ, RZ, P0 ;  /* 0x000000ffff0b7224 */ /* 0x000fe200000e06ff */
[----:B------:R-:W-:Y:S01]  /*07b0*/  IADD3 RZ, P0, R7, R8, RZ ;  /* 0x0000000807ff7210 */ /* 0x000fe20007f1e0ff */
[----:B------:R-:W-:-:S04]  /*07c0*/  IMAD.MOV.U32 R10, RZ, RZ, R9 ;  /* 0x000000ffff0a7224 */ /* 0x000fc800078e0009 */
[----:B------:R-:W-:-:S08]  /*07d0*/  IMAD.WIDE.U32.X R6, R13, R15, R10, P0 ;  /* 0x0000000f0d067225 */ /* 0x000fd000000e040a */
.L_x_5:
[-CC-:B------:R-:W-:Y:S01]  /*07e0*/  SHF.R.U64 R41, R6, R0.reuse, R7.reuse ;  /* 0x0000000006297219 */ /* 0x180fe20000001207 */
[----:B------:R-:W0:Y:S01]  /*07f0*/  LDC R10, c[0x0][0x618] ;  /* 0x00018600ff0a7b82 */ /* 0x000e220000000800 */
[----:B------:R-:W-:Y:S01]  /*0800*/  SHF.R.U32.HI R5, RZ, R0, R7 ;  /* 0x00000000ff057219 */ /* 0x000fe20000011607 */
[----:B------:R-:W-:Y:S01]  /*0810*/  ULDC UR4, c[0x0][0x150] ;  /* 0x0000540000047ab9 */ /* 0x000fe20000000800 */
[----:B------:R-:W-:Y:S01]  /*0820*/  IADD3 R9, P0, RZ, -R41, RZ ;  /* 0x80000029ff097210 */ /* 0x000fe20007f1e0ff */
[----:B------:R-:W-:Y:S01]  /*0830*/  IMAD.MOV.U32 R6, RZ, RZ, R2 ;  /* 0x000000ffff067224 */ /* 0x000fe200078e0002 */
[----:B------:R-:W-:Y:S01]  /*0840*/  I2FP.F32.U32 R0, R4 ;  /* 0x0000000400007245 */ /* 0x000fe20000201000 */
[----:B------:R-:W-:Y:S02]  /*0850*/  IMAD.MOV.U32 R7, RZ, RZ, R17 ;  /* 0x000000ffff077224 */ /* 0x000fe400078e0011 */
[----:B------:R-:W1:Y:S01]  /*0860*/  LDC.64 R28, c[0x0][0x640] ;  /* 0x00019000ff1c7b82 */ /* 0x000e620000000a00 */
[----:B------:R-:W-:-:S02]  /*0870*/  IMAD.X R11, RZ, RZ, ~R5, P0 ;  /* 0x000000ffff0b7224 */ /* 0x000fc400000e0e05 */
[----:B------:R-:W-:Y:S01]  /*0880*/  FMUL R0, R0, UR4 ;  /* 0x0000000400007c20 */ /* 0x000fe20008400000 */
[----:B------:R-:W-:Y:S01]  /*0890*/  IMAD.WIDE.U32 R6, R9, R20, R6 ;  /* 0x0000001409067225 */ /* 0x000fe200078e0006 */
[----:B------:R-:W-:-:S03]  /*08a0*/  ULDC UR4, c[0x0][0x154] ;  /* 0x0000550000047ab9 */ /* 0x000fc60000000800 */
[----:B------:R-:W-:Y:S01]  /*08b0*/  IMAD R8, R11, R20, RZ ;  /* 0x000000140b087224 */ /* 0x000fe200078e02ff */
[----:B------:R-:W2:Y:S01]  /*08c0*/  LDC R5, c[0x0][0x144] ;  /* 0x00005100ff057b82 */ /* 0x000ea20000000800 */
[----:B------:R-:W3:Y:S02]  /*08d0*/  F2I.U32.TRUNC.NTZ R0, R0 ;  /* 0x0000000000007305 */ /* 0x000ee4000020f000 */
[----:B------:R-:W-:-:S04]  /*08e0*/  IMAD R9, R9, R21, R8 ;  /* 0x0000001509097224 */ /* 0x000fc800078e0208 */
[----:B------:R-:W-:Y:S01]  /*08f0*/  IMAD.IADD R7, R7, 0x1, R9 ;  /* 0x0000000107077824 */ /* 0x000fe200078e0209 */
[----:B------:R-:W4:Y:S01]  /*0900*/  LDC R12, c[0x0][0x608] ;  /* 0x00018200ff0c7b82 */ /* 0x000f220000000800 */
[----:B------:R-:W-:-:S03]  /*0910*/  IMAD.MOV.U32 R9, RZ, RZ, -0x1 ;  /* 0xffffffffff097424 */ /* 0x000fc600078e00ff */
[-CC-:B0-----:R-:W-:Y:S02]  /*0920*/  SHF.R.U64 R20, R6, R10.reuse, R7.reuse ;  /* 0x0000000a06147219 */ /* 0x181fe40000001207 */
[----:B------:R-:W-:Y:S02]  /*0930*/  I2FP.F32.U32 R6, R3 ;  /* 0x0000000300067245 */ /* 0x000fe40000201000 */
[----:B------:R-:W0:Y:S01]  /*0940*/  LDC R26, c[0x0][0x658] ;  /* 0x00019600ff1a7b82 */ /* 0x000e220000000800 */
[----:B-1----:R-:W-:Y:S01]  /*0950*/  ISETP.NE.U32.AND P0, PT, R28, RZ, PT ;  /* 0x000000ff1c00720c */ /* 0x002fe20003f05070 */
[----:B---3--:R-:W-:Y:S01]  /*0960*/  IMAD.MOV R8, RZ, RZ, -R0 ;  /* 0x000000ffff087224 */ /* 0x008fe200078e0a00 */
[----:B------:R-:W-:Y:S01]  /*0970*/  SHF.R.U32.HI R7, RZ, R10, R7 ;  /* 0x0000000aff077219 */ /* 0x000fe20000011607 */
[----:B------:R-:W-:Y:S01]  /*0980*/  FMUL R6, R6, UR4 ;  /* 0x0000000406067c20 */ /* 0x000fe20008400000 */
[----:B------:R-:W-:-:S03]  /*0990*/  ISETP.NE.AND.EX P0, PT, R29, RZ, PT, P0 ;  /* 0x000000ff1d00720c */ /* 0x000fc60003f05300 */
[----:B------:R-:W1:Y:S01]  /*09a0*/  LDC R14, c[0x0][0x148] ;  /* 0x00005200ff0e7b82 */ /* 0x000e620000000800 */
[----:B--2---:R-:W-:-:S07]  /*09b0*/  IMAD R0, R5, R8, R4 ;  /* 0x0000000805007224 */ /* 0x004fce00078e0204 */
[----:B------:R-:W2:Y:S01]  /*09c0*/  LDC R24, c[0x0][0x600] ;  /* 0x00018000ff187b82 */ /* 0x000ea20000000800 */
[-CC-:B----4-:R-:W-:Y:S02]  /*09d0*/  SHF.R.U64 R30, R20, R12.reuse, R7.reuse ;  /* 0x0000000c141e7219 */ /* 0x190fe40000001207 */
[----:B------:R-:W-:Y:S01]  /*09e0*/  SHF.R.U32.HI R5, RZ, R12, R7 ;  /* 0x0000000cff057219 */ /* 0x000fe20000011607 */
[----:B------:R-:W-:Y:S01]  /*09f0*/  IMAD.MOV.U32 R7, RZ, RZ, 0x1 ;  /* 0x00000001ff077424 */ /* 0x000fe200078e00ff */
[----:B------:R3:W4:Y:S03]  /*0a00*/  F2I.U32.TRUNC.NTZ R12, R6 ;  /* 0x00000006000c7305 */ /* 0x000726000020f000 */
[----:B------:R-:W1:Y:S01]  /*0a10*/  LDC R15, c[0x0][0x648] ;  /* 0x00019200ff0f7b82 */ /* 0x000e620000000800 */
[-C--:B0-----:R-:W-:Y:S02]  /*0a20*/  SHF.L.U32 R4, R9, R26.reuse, RZ ;  /* 0x0000001a09047219 */ /* 0x081fe400000006ff */
[----:B------:R-:W-:-:S02]  /*0a30*/  SHF.R.U64 R32, R30, R26, R5 ;  /* 0x0000001a1e207219 */ /* 0x000fc40000001205 */
[----:B------:R-:W-:Y:S02]  /*0a40*/  LOP3.LUT R11, RZ, R4, RZ, 0x33, !PT ;  /* 0x00000004ff0b7212 */ /* 0x000fe400078e33ff */
[-C--:B------:R-:W-:Y:S01]  /*0a50*/  SHF.R.U32.HI R5, RZ, R26.reuse, R5 ;  /* 0x0000001aff057219 */ /* 0x080fe20000011605 */
[----:B------:R-:W0:Y:S01]  /*0a60*/  LDC R21, c[0x0][0x638] ;  /* 0x00018e00ff157b82 */ /* 0x000e220000000800 */
[----:B------:R-:W-:Y:S01]  /*0a70*/  SHF.L.U32 R10, R7, R26, RZ ;  /* 0x0000001a070a7219 */ /* 0x000fe200000006ff */
[----:B------:R-:W-:-:S06]  /*0a80*/  IMAD.MOV.U32 R4, RZ, RZ, R32 ;  /* 0x000000ffff047224 */ /* 0x000fcc00078e0020 */
[----:B------:R-:W0:Y:S01]  /*0a90*/  LDC R42, c[0x0][0x610] ;  /* 0x00018400ff2a7b82 */ /* 0x000e220000000800 */
[----:B---34-:R-:W-:Y:S05]  /*0aa0*/  @!P0 BRA `(.L_x_6) ;  /* 0x0000000000288947 */ /* 0x018fea0003800000 */
[----:B------:R-:W3:Y:S02]  /*0ab0*/  LDC R9, c[0x0][0x64c] ;  /* 0x00019300ff097b82 */ /* 0x000ee40000000800 */
[----:B---3--:R-:W-:-:S05]  /*0ac0*/  IADD3 R9, P0, R32, R9, RZ ;  /* 0x0000000920097210 */ /* 0x008fca0007f1e0ff */
        /* <DEDUP_REMOVED lines=8> */
.L_x_6:
[----:B-1----:R-:W-:Y:S01]  /*0b50*/  SHF.R.U64 R4, R4, R15, R5 ;  /* 0x0000000f04047219 */ /* 0x002fe20000001205 */
[----:B--2---:R-:W-:Y:S01]  /*0b60*/  VIADD R5, R24, 0xffffffff ;  /* 0xffffffff18057836 */ /* 0x004fe20000000000 */
[----:B------:R-:W-:Y:S01]  /*0b70*/  LOP3.LUT R11, R30, R11, RZ, 0xc0, !PT ;  /* 0x0000000b1e0b7212 */ /* 0x000fe200078ec0ff */
[----:B------:R-:W-:Y:S02]  /*0b80*/  IMAD.MOV R12, RZ, RZ, -R12 ;  /* 0x000000ffff0c7224 */ /* 0x000fe400078e0a0c */
[----:B------:R-:W-:Y:S01]  /*0b90*/  IMAD.MOV R6, RZ, RZ, -R4 ;  /* 0x000000ffff067224 */ /* 0x000fe200078e0a04 */
[----:B------:R-:W-:Y:S01]  /*0ba0*/  LOP3.LUT R5, R20, R5, RZ, 0xc0, !PT ;  /* 0x0000000514057212 */ /* 0x000fe200078ec0ff */
[----:B------:R-:W-:Y:S02]  /*0bb0*/  @P3 IMAD R0, R14, R12, R3 ;  /* 0x0000000c0e003224 */ /* 0x000fe400078e0203 */
[----:B------:R-:W-:Y:S02]  /*0bc0*/  IMAD R11, R10, R4, R11 ;  /* 0x000000040a0b7224 */ /* 0x000fe400078e020b */
[----:B0-----:R-:W-:-:S02]  /*0bd0*/  IMAD R3, R6, R21, R32 ;  /* 0x0000001506037224 */ /* 0x001fc400078e0220 */
[----:B------:R-:W-:Y:S02]  /*0be0*/  IMAD R42, R11, R42, R0 ;  /* 0x0000002a0b2a7224 */ /* 0x000fe400078e0200 */
[----:B------:R-:W-:Y:S02]  /*0bf0*/  IMAD R3, R3, R24, R5 ;  /* 0x0000001803037224 */ /* 0x000fe400078e0205 */
[----:B------:R-:W-:-:S03]  /*0c00*/  IMAD.MOV.U32 R0, RZ, RZ, 0x1 ;  /* 0x00000001ff007424 */ /* 0x000fc600078e00ff */
[----:B------:R-:W-:Y:S02]  /*0c10*/  SEL R43, R3, R42, !P3 ;  /* 0x0000002a032b7207 */ /* 0x000fe40005800000 */
[----:B------:R-:W-:-:S07]  /*0c20*/  SEL R42, R42, R3, !P3 ;  /* 0x000000032a2a7207 */ /* 0x000fce0005800000 */
.L_x_4:
[----:B------:R-:W-:-:S08]  /*0c30*/  NOP ;  /* 0x0000000000007918 */ /* 0x000fd00000000000 */
[----:B------:R-:W0:Y:S02]  /*0c40*/  USETMAXREG.TRY_ALLOC.CTAPOOL UP0, 0xe8 ;  /* 0x000000e8000079c8 */ /* 0x000e240008000600 */
[----:B0-----:R-:W-:-:S13]  /*0c50*/  PLOP3.LUT P0, PT, PT, PT, UP0, 0x80, 0x0 ;  /* 0x000000000000781c */ /* 0x001fda0003f0f008 */
[----:B------:R-:W-:Y:S05]  /*0c60*/  @!P0 BRA `(.L_x_4) ;  /* 0xfffffffc00f08947 */ /* 0x000fea000383ffff */
[----:B------:R-:W-:Y:S01]  /*0c70*/  ULDC.64 UR4, c[0x0][0x598] ;  /* 0x0001660000047ab9 */ /* 0x000fe20000000a00 */
[----:B------:R-:W-:Y:S01]  /*0c80*/  ULDC.64 UR36, c[0x0][0x208] ;  /* 0x0000820000247ab9 */ /* 0x000fe20000000a00 */
[----:B------:R-:W-:-:S04]  /*0c90*/  ISETP.NE.U32.AND P0, PT, RZ, UR4, PT ;  /* 0x00000004ff007c0c */ /* 0x000fc8000bf05070 */
[----:B------:R-:W-:-:S13]  /*0ca0*/  ISETP.NE.AND.EX P0, PT, RZ, UR5, PT, P0 ;  /* 0x00000005ff007c0c */ /* 0x000fda000bf05300 */
[----:B------:R-:W-:Y:S05]  /*0cb0*/  @!P0 BRA `(.L_x_7) ;  /* 0x00000000001c8947 */ /* 0x000fea0003800000 */
[----:B------:R-:W0:Y:S02]  /*0cc0*/  LDC.64 R4, c[0x0][0x598] ;  /* 0x00016600ff047b82 */ /* 0x000e240000000a00 */
[----:B0-----:R-:W2:Y:S02]  /*0cd0*/  LDG.E.64 R4, desc[UR36][R4.64] ;  /* 0x0000002404047981 */ /* 0x001ea4000c1e1b00 */
[----:B--2---:R-:W-:-:S04]  /*0ce0*/  ISETP.NE.U32.AND P0, PT, R4, RZ, PT ;  /* 0x000000ff0400720c */ /* 0x004fc80003f05070 */
[----:B------:R-:W-:-:S13]  /*0cf0*/  ISETP.NE.AND.EX P0, PT, R5, RZ, PT, P0 ;  /* 0x000000ff0500720c */ /* 0x000fda0003f05300 */
[----:B------:R-:W-:Y:S05]  /*0d00*/  @!P0 BRA `(.L_x_7) ;  /* 0x0000000000088947 */ /* 0x000fea0003800000 */
[----:B------:R0:W5:Y:S01]  /*0d10*/  LD.E R23, desc[UR36][R4.64] ;  /* 0x0000002404177980 */ /* 0x000162000c101900 */
[----:B------:R-:W-:Y:S05]  /*0d20*/  BRA `(.L_x_8) ;  /* 0x0000000000247947 */ /* 0x000fea0003800000 */
.L_x_7:
[----:B------:R-:W-:Y:S02]  /*0d30*/  ULDC.64 UR4, c[0x0][0x588] ;  /* 0x0001620000047ab9 */ /* 0x000fe40000000a00 */
[----:B------:R-:W-:-:S04]  /*0d40*/  ISETP.NE.U32.AND P0, PT, RZ, UR4, PT ;  /* 0x00000004ff007c0c */ /* 0x000fc8000bf05070 */
[----:B------:R-:W-:-:S13]  /*0d50*/  ISETP.NE.AND.EX P0, PT, RZ, UR5, PT, P0 ;  /* 0x00000005ff007c0c */ /* 0x000fda000bf05300 */
[----:B------:R-:W-:Y:S05]  /*0d60*/  @!P0 BRA `(.L_x_9) ;  /* 0x00000000000c8947 */ /* 0x000fea0003800000 */
[----:B------:R-:W0:Y:S02]  /*0d70*/  LDC.64 R4, c[0x0][0x588] ;  /* 0x00016200ff047b82 */ /* 0x000e240000000a00 */
[----:B0-----:R1:W5:Y:S01]  /*0d80*/  LDG.E R23, desc[UR36][R4.64] ;  /* 0x0000002404177981 */ /* 0x001362000c1e1900 */
[----:B------:R-:W-:Y:S05]  /*0d90*/  BRA `(.L_x_8) ;  /* 0x0000000000087947 */ /* 0x000fea0003800000 */
.L_x_9:
[----:B------:R-:W-:Y:S02]  /*0da0*/  ULDC UR4, c[0x0][0x580] ;  /* 0x0001600000047ab9 */ /* 0x000fe40000000800 */
[----:B------:R-:W-:-:S07]  /*0db0*/  IMAD.U32 R23, RZ, RZ, UR4 ;  /* 0x00000004ff177e24 */ /* 0x000fce000f8e00ff */
.L_x_8:
[----:B------:R-:W-:Y:S02]  /*0dc0*/  ULDC.64 UR4, c[0x0][0x5a0] ;  /* 0x0001680000047ab9 */ /* 0x000fe40000000a00 */
[----:B------:R-:W-:-:S04]  /*0dd0*/  ISETP.NE.U32.AND P0, PT, RZ, UR4, PT ;  /* 0x00000004ff007c0c */ /* 0x000fc8000bf05070 */
[----:B------:R-:W-:-:S13]  /*0de0*/  ISETP.NE.AND.EX P0, PT, RZ, UR5, PT, P0 ;  /* 0x00000005ff007c0c */ /* 0x000fda000bf05300 */
[----:B------:R-:W-:Y:S05]  /*0df0*/  @!P0 BRA `(.L_x_10) ;  /* 0x00000000001c8947 */ /* 0x000fea0003800000 */
[----:B01----:R-:W0:Y:S02]  /*0e00*/  LDC.64 R4, c[0x0][0x5a0] ;  /* 0x00016800ff047b82 */ /* 0x003e240000000a00 */
[----:B0-----:R-:W2:Y:S02]  /*0e10*/  LDG.E.64 R4, desc[UR36][R4.64] ;  /* 0x0000002404047981 */ /* 0x001ea4000c1e1b00 */
[----:B--2---:R-:W-:-:S04]  /*0e20*/  ISETP.NE.U32.AND P0, PT, R4, RZ, PT ;  /* 0x000000ff0400720c */ /* 0x004fc80003f05070 */
[----:B------:R-:W-:-:S13]  /*0e30*/  ISETP.NE.AND.EX P0, PT, R5, RZ, PT, P0 ;  /* 0x000000ff0500720c */ /* 0x000fda0003f05300 */
[----:B------:R-:W-:Y:S05]  /*0e40*/  @!P0 BRA `(.L_x_10) ;  /* 0x0000000000088947 */ /* 0x000fea0003800000 */
[----:B------:R0:W5:Y:S01]  /*0e50*/  LD.E R40, desc[UR36][R4.64] ;  /* 0x0000002404287980 */ /* 0x000162000c101900 */
[----:B------:R-:W-:Y:S05]  /*0e60*/  BRA `(.L_x_11) ;  /* 0x0000000000247947 */ /* 0x000fea0003800000 */
.L_x_10:
[----:B------:R-:W-:Y:S02]  /*0e70*/  ULDC.64 UR4, c[0x0][0x590] ;  /* 0x0001640000047ab9 */ /* 0x000fe40000000a00 */
[----:B------:R-:W-:-:S04]  /*0e80*/  ISETP.NE.U32.AND P0, PT, RZ, UR4, PT ;  /* 0x00000004ff007c0c */ /* 0x000fc8000bf05070 */
[----:B------:R-:W-:-:S13]  /*0e90*/  ISETP.NE.AND.EX P0, PT, RZ, UR5, PT, P0 ;  /* 0x00000005ff007c0c */ /* 0x000fda000bf05300 */
[----:B------:R-:W-:Y:S05]  /*0ea0*/  @!P0 BRA `(.L_x_12) ;  /* 0x00000000000c8947 */ /* 0x000fea0003800000 */
[----:B01----:R-:W0:Y:S02]  /*0eb0*/  LDC.64 R4, c[0x0][0x590] ;  /* 0x00016400ff047b82 */ /* 0x003e240000000a00 */
[----:B0-----:R1:W5:Y:S01]  /*0ec0*/  LDG.E R40, desc[UR36][R4.64] ;  /* 0x0000002404287981 */ /* 0x001362000c1e1900 */
[----:B------:R-:W-:Y:S05]  /*0ed0*/  BRA `(.L_x_11) ;  /* 0x0000000000087947 */ /* 0x000fea0003800000 */
.L_x_12:
[----:B------:R-:W-:Y:S02]  /*0ee0*/  ULDC UR4, c[0x0][0x584] ;  /* 0x0001610000047ab9 */ /* 0x000fe40000000800 */
[----:B------:R-:W-:-:S07]  /*0ef0*/  IMAD.U32 R40, RZ, RZ, UR4 ;  /* 0x00000004ff287e24 */ /* 0x000fce000f8e00ff */
.L_x_11:
[----:B------:R-:W-:-:S13]  /*0f00*/  LOP3.LUT P0, RZ, R0, 0xff, RZ, 0xc0, !PT ;  /* 0x000000ff00ff7812 */ /* 0x000fda000780c0ff */
[----:B------:R-:W-:Y:S05]  /*0f10*/  @!P0 EXIT ;  /* 0x000000000000894d */ /* 0x000fea0003800000 */
[----:B------:R-:W-:Y:S01]  /*0f20*/  ULDC UR4, c[0x0][0x28c] ;  /* 0x0000a30000047ab9 */ /* 0x000fe20000000800 */
[----:B------:R-:W-:Y:S01]  /*0f30*/  LOP3.LUT R54, R19, 0x1, RZ, 0xfc, !PT ;  /* 0x0000000113367812 */ /* 0x000fe200078efcff */
[----:B------:R-:W-:Y:S01]  /*0f40*/  UIADD3 UR4, UR4, 0x3f, URZ ;  /* 0x0000003f04047890 */ /* 0x000fe2000fffe03f */
[----:B------:R-:W-:Y:S01]  /*0f50*/  UMOV UR38, URZ ;  /* 0x0000003f00267c82 */ /* 0x000fe20008000000 */
[----:B------:R-:W-:Y:S02]  /*0f60*/  UMOV UR39, URZ ;  /* 0x0000003f00277c82 */ /* 0x000fe40008000000 */
[----:B------:R-:W-:-:S04]  /*0f70*/  USHF.R.S32.HI UR5, URZ, 0x1f, UR4 ;  /* 0x0000001f3f057899 */ /* 0x000fc80008011404 */
[----:B------:R-:W-:-:S04]  /*0f80*/  ULEA.HI UR5, UR5, UR4, URZ, 0x6 ;  /* 0x0000000405057291 */ /* 0x000fc8000f8f303f */
[----:B------:R-:W-:-:S12]  /*0f90*/  USHF.R.S32.HI UR40, URZ, 0x6, UR5 ;  /* 0x000000063f287899 */ /* 0x000fd80008011405 */
.L_x_60:
[----:B------:R-:W-:Y:S01]  /*0fa0*/  LOP3.LUT R0, R18, 0x80, RZ, 0xc0, !PT ;  /* 0x0000008012007812 */ /* 0x000fe200078ec0ff */
[----:B------:R-:W2:Y:S01]  /*0fb0*/  S2UR UR7, SR_CgaCtaId ;  /* 0x00000000000779c3 */ /* 0x000ea20000008800 */
[----:B------:R-:W-:Y:S02]  /*0fc0*/  UMOV UR6, 0x400 ;  /* 0x0000040000067882 */ /* 0x000fe40000000000 */
[----:B------:R-:W-:-:S06]  /*0fd0*/  SHF.R.U32.HI R0, RZ, 0x7, R0 ;  /* 0x00000007ff007819 */ /* 0x000fcc0000011600 */
[----:B---3--:R-:W3:Y:S01]  /*0fe0*/  SHFL.IDX PT, R0, R0, RZ, 0x1f ;  /* 0x00001fff00007589 */ /* 0x008ee200000e0000 */
[----:B--2---:R-:W-:Y:S01]  /*0ff0*/  ULEA UR42, UR7, UR6, 0x18 ;  /* 0x00000006072a7291 */ /* 0x004fe2000f8ec03f */
[----:B---3--:R-:W-:-:S13]  /*1000*/  R2UR UR4, R0 ;  /* 0x00000000000472ca */ /* 0x008fda00000e0000 */
[----:B------:R-:W-:-:S04]  /*1010*/  ULEA.HI UR5, UR4, UR4, URZ, 0x1 ;  /* 0x0000000404057291 */ /* 0x000fc8000f8f083f */
[----:B------:R-:W-:-:S04]  /*1020*/  ULOP3.LUT UR5, UR5, 0x7fffe, URZ, 0xc0, !UPT ;  /* 0x0007fffe05057892 */ /* 0x000fc8000f8ec03f */
[----:B------:R-:W-:-:S03]  /*1030*/  UIADD3 UR5, UR4, -UR5, URZ ;  /* 0x8000000504057290 */ /* 0x000fc6000fffe03f */
[----:B------:R-:W-:Y:S01]  /*1040*/  ULDC UR4, c[0x0][0x28c] ;  /* 0x0000a30000047ab9 */ /* 0x000fe20000000800 */
[----:B------:R-:W-:Y:S01]  /*1050*/  ULEA UR5, UR5, UR42, 0xd ;  /* 0x0000002a05057291 */ /* 0x000fe2000f8e683f */
[----:B------:R-:W-:-:S03]  /*1060*/  ISETP.LT.AND P0, PT, RZ, UR4, PT ;  /* 0x00000004ff007c0c */ /* 0x000fc6000bf01270 */
[----:B------:R-:W-:-:S04]  /*1070*/  UIADD3 UR5, UR5, 0x180, URZ ;  /* 0x0000018005057890 */ /* 0x000fc8000fffe03f */
[----:B------:R-:W-:-:S04]  /*1080*/  USHF.R.U32.HI UR5, URZ, 0x4, UR5 ;  /* 0x000000043f057899 */ /* 0x000fc80008011605 */
[----:B------:R-:W-:Y:S02]  /*1090*/  ULOP3.LUT UR41, UR5, 0x3fff, URZ, 0xc0, !UPT ;  /* 0x00003fff05297892 */ /* 0x000fe4000f8ec03f */
[----:B----45:R-:W-:Y:S10]  /*10a0*/  @P0 BRA `(.L_x_13) ;  /* 0x0000000000400947 */ /* 0x030ff40003800000 */
[----:B------:R-:W-:Y:S01]  /*10b0*/  MOV R0, 0x0 ;  /* 0x0000000000007802 */ /* 0x000fe20000000f00 */
[----:B------:R-:W-:Y:S01]  /*10c0*/  ULDC.64 UR4, c[0x4][0x68] ;  /* 0x01001a0000047ab9 */ /* 0x000fe20000000a00 */
[----:B------:R-:W-:Y:S01]  /*10d0*/  ULDC.64 UR6, c[0x4][0x8] ;  /* 0x0100020000067ab9 */ /* 0x000fe20000000a00 */
[----:B01----:R-:W-:Y:S01]  /*10e0*/  IMAD.U32 R4, RZ, RZ, UR4 ;  /* 0x00000004ff047e24 */ /* 0x003fe2000f8e00ff */
[----:B------:R0:W1:Y:S01]  /*10f0*/  LDC.64 R14, c[0x4][R0] ;  /* 0x01000000000e7b82 */ /* 0x0000620000000a00 */
[----:B------:R-:W-:Y:S01]  /*1100*/  IMAD.U32 R5, RZ, RZ, UR5 ;  /* 0x00000005ff057e24 */ /* 0x000fe2000f8e00ff */
[----:B------:R-:W-:Y:S01]  /*1110*/  ULDC.64 UR4, c[0x4][0x70] ;  /* 0x01001c0000047ab9 */ /* 0x000fe20000000a00 */
[----:B------:R-:W-:Y:S02]  /*1120*/  IMAD.U32 R10, RZ, RZ, UR6 ;  /* 0x00000006ff0a7e24 */ /* 0x000fe4000f8e00ff */
[----:B------:R-:W-:Y:S02]  /*1130*/  IMAD.U32 R6, RZ, RZ, UR4 ;  /* 0x00000004ff067e24 */ /* 0x000fe4000f8e00ff */
[----:B------:R-:W-:-:S02]  /*1140*/  IMAD.U32 R7, RZ, RZ, UR5 ;  /* 0x00000005ff077e24 */ /* 0x000fc4000f8e00ff */
[----:B------:R-:W-:Y:S02]  /*1150*/  IMAD.U32 R11, RZ, RZ, UR7 ;  /* 0x00000007ff0b7e24 */ /* 0x000fe4000f8e00ff */
[----:B------:R-:W-:Y:S02]  /*1160*/  IMAD.MOV.U32 R8, RZ, RZ, 0x1e1 ;  /* 0x000001e1ff087424 */ /* 0x000fe400078e00ff */
[----:B------:R-:W-:Y:S02]  /*1170*/  IMAD.MOV.U32 R12, RZ, RZ, 0x1 ;  /* 0x00000001ff0c7424 */ /* 0x000fe400078e00ff */
[----:B0-----:R-:W-:-:S07]  /*1180*/  IMAD.MOV.U32 R13, RZ, RZ, RZ ;  /* 0x000000ffff0d7224 */ /* 0x001fce00078e00ff */
[----:B------:R-:W-:-:S07]  /*1190*/  LEPC R20, `(.L_x_13) ;  /* 0x000000001014794e */ /* 0x000fce0000000000 */
[----:B-1---5:R-:W-:Y:S05]  /*11a0*/  CALL.ABS.NOINC R14 ;  /* 0x000000000e007343 */ /* 0x022fea0003c00000 */
.L_x_13:
[----:B------:R-:W-:-:S13]  /*11b0*/  ISETP.NE.AND P0, PT, R54, 0x3, PT ;  /* 0x000000033600780c */ /* 0x000fda0003f05270 */
[----:B------:R-:W-:Y:S05]  /*11c0*/  @!P0 BRA `(.L_x_14) ;  /* 0x0000000000048947 */ /* 0x000fea0003800000 */
[----:B------:R-:W-:Y:S01]  /*11d0*/  BPT.TRAP 0x1 ;  /* 0x000000040000795c */ /* 0x000fe20000300000 */
.L_x_14:
[----:B------:R-:W-:Y:S02]  /*11e0*/  IMAD.U32 R3, RZ, RZ, UR39 ;  /* 0x00000027ff037e24 */ /* 0x000fe4000f8e00ff */
[----:B------:R-:W-:-:S03]  /*11f0*/  IMAD.U32 R0, RZ, RZ, UR38 ;  /* 0x00000026ff007e24 */ /* 0x000fc6000f8e00ff */
[----:B------:R-:W-:Y:S02]  /*1200*/  LEA R3, R3, UR42, 0x3 ;  /* 0x0000002a03037c11 */ /* 0x000fe4000f8e18ff */
[----:B------:R-:W-:-:S04]  /*1210*/  SHF.L.U32 R0, R0, 0x1f, RZ ;  /* 0x0000001f00007819 */ /* 0x000fc800000006ff */
[----:B------:R2:W3:Y:S01]  /*1220*/  SYNCS.PHASECHK.TRANS64.TRYWAIT P1, [R3+URZ], R0 ;  /* 0x00000000030075a7 */ /* 0x0004e2000802017f */
[----:B------:R-:W-:Y:S05]  /*1230*/  @!P0 BRA `(.L_x_15) ;  /* 0x0000000000048947 */ /* 0x000fea0003800000 */
[----:B------:R-:W-:Y:S01]  /*1240*/  BPT.TRAP 0x1 ;  /* 0x000000040000795c */ /* 0x000fe20000300000 */
.L_x_15:
[----:B---3--:R-:W-:Y:S05]  /*1250*/  @P1 BRA `(.L_x_16) ;  /* 0x0000000000081947 */ /* 0x008fea0003800000 */
[----:B------:R-:W3:Y:S02]  /*1260*/  SYNCS.PHASECHK.TRANS64.TRYWAIT P1, [R3+URZ], R0 ;  /* 0x00000000030075a7 */ /* 0x000ee4000802017f */
[----:B---3--:R-:W-:Y:S05]  /*1270*/  @!P1 BRA `(.L_x_17) ;  /* 0x0000004000649947 */ /* 0x008fea0003800000 */
.L_x_16:
[----:B------:R-:W-:-:S04]  /*1280*/  UISETP.LT.AND UP0, UPT, UR40, 0x1, UPT ;  /* 0x000000012800788c */ /* 0x000fc8000bf01270 */
[----:B------:R-:W-:-:S04]  /*1290*/  USEL UR4, UR40, 0x1, UP0 ;  /* 0x0000000128047887 */ /* 0x000fc80008000000 */
[----:B------:R-:W-:-:S06]  /*12a0*/  UIADD3 UR4, UR40, -UR4, URZ ;  /* 0x8000000428047290 */ /* 0x000fcc000fffe03f */
[----:B--23--:R-:W-:Y:S01]  /*12b0*/  IMAD.U32 R0, RZ, RZ, UR4 ;  /* 0x00000004ff007e24 */ /* 0x00cfe2000f8e00ff */
[----:B------:R-:W-:Y:S05]  /*12c0*/  WARPSYNC.ALL ;  /* 0x0000000000007948 */ /* 0x000fea0003800000 */
[----:B------:R-:W-:Y:S01]  /*12d0*/  ISETP.GE.AND P1, PT, R0, 0x1, PT ;  /* 0x000000010000780c */ /* 0x000fe20003f26270 */
[----:B------:R-:W-:Y:S01]  /*12e0*/  UIADD3 UR4, UR42, 0x30180, URZ ;  /* 0x000301802a047890 */ /* 0x000fe2000fffe03f */
[----:B------:R-:W-:Y:S01]  /*12f0*/  WARPGROUP.ARRIVE ;  /* 0x00000000000079c5 */ /* 0x000fe20000000000 */
[----:B------:R-:W-:Y:S01]  /*1300*/  UMOV UR9, 0x40000040 ;  /* 0x4000004000097882 */ /* 0x000fe20000000000 */
[----:B------:R-:W-:Y:S01]  /*1310*/  UMOV UR11, 0x40000040 ;  /* 0x40000040000b7882 */ /* 0x000fe20000000000 */
[----:B------:R-:W-:-:S04]  /*1320*/  USHF.R.U32.HI UR4, URZ, 0x4, UR4 ;  /* 0x000000043f047899 */ /* 0x000fc80008011604 */
[----:B------:R-:W-:Y:S02]  /*1330*/  ULOP3.LUT UR5, UR4, 0x3fff, URZ, 0xc0, !UPT ;  /* 0x00003fff04057892 */ /* 0x000fe4000f8ec03f */
[----:B------:R-:W-:Y:S02]  /*1340*/  ULOP3.LUT UR4, UR41, 0x10000, URZ, 0xfc, !UPT ;  /* 0x0001000029047892 */ /* 0x000fe4000f8efc3f */
[----:B------:R-:W-:Y:S02]  /*1350*/  ULOP3.LUT UR5, UR5, 0x10000, URZ, 0xfc, !UPT ;  /* 0x0001000005057892 */ /* 0x000fe4000f8efc3f */
[----:B------:R-:W-:Y:S02]  /*1360*/  ULEA UR7, UR39, UR4, 0xb ;  /* 0x0000000427077291 */ /* 0x000fe4000f8e583f */
[----:B------:R-:W-:Y:S02]  /*1370*/  ULEA UR6, UR39, UR5, 0x7 ;  /* 0x0000000527067291 */ /* 0x000fe4000f8e383f */
[----:B------:R-:W-:-:S03]  /*1380*/  UIADD3 UR12, UR7, 0x400, URZ ;  /* 0x00000400070c7890 */ /* 0x000fc6000fffe03f */
[----:B------:R-:W-:Y:S02]  /*1390*/  UMOV UR8, UR7 ;  /* 0x0000000700087c82 */ /* 0x000fe40008000000 */
[----:B------:R-:W-:Y:S02]  /*13a0*/  UMOV UR10, UR6 ;  /* 0x00000006000a7c82 */ /* 0x000fe40008000000 */
[----:B------:R-:W-:Y:S01]  /*13b0*/  HGMMA.64x16x16.F32.BF16 R32, gdesc[UR8], RZ, !UPT, gsb0 ;  /* 0x00200000082079f0 */ /* 0x000fe2000c0018ff */
[----:B------:R-:W-:Y:S01]  /*13c0*/  UMOV UR8, UR12 ;  /* 0x0000000c00087c82 */ /* 0x000fe20008000000 */
[----:B------:R-:W-:Y:S01]  /*13d0*/  UMOV UR9, 0x40000040 ;  /* 0x4000004000097882 */ /* 0x000fe20000000000 */
[----:B------:R-:W-:Y:S01]  /*13e0*/  UIADD3 UR12, UR7, 0x402, URZ ;  /* 0x00000402070c7890 */ /* 0x000fe2000fffe03f */
[----:B------:R-:W-:Y:S02]  /*13f0*/  WARPGROUP.DEPBAR.LE gsb0, 0x0 ;  /* 0x00008000000079c5 */ /* 0x000fe40000010000 */
[----:B------:R-:W-:-:S06]  /*1400*/  WARPGROUP.ARRIVE ;  /* 0x00000000000079c5 */ /* 0x000fcc0000000000 */
[----:B------:R-:W-:Y:S01]  /*1410*/  HGMMA.64x16x16.F32.BF16 R24, gdesc[UR8], RZ, !UPT, gsb0 ;  /* 0x00200000081879f0 */ /* 0x000fe2000c0018ff */
[----:B------:R-:W-:Y:S02]  /*1420*/  UIADD3 UR8, UR7, 0x2, URZ ;  /* 0x0000000207087890 */ /* 0x000fe4000fffe03f */
[----:B------:R-:W-:Y:S01]  /*1430*/  UIADD3 UR10, UR6, 0x2, URZ ;  /* 0x00000002060a7890 */ /* 0x000fe2000fffe03f */
[----:B------:R-:W-:Y:S01]  /*1440*/  UMOV UR9, 0x40000040 ;  /* 0x4000004000097882 */ /* 0x000fe20000000000 */
[----:B------:R-:W-:Y:S01]  /*1450*/  UMOV UR11, 0x40000040 ;  /* 0x40000040000b7882 */ /* 0x000fe20000000000 */
[----:B------:R-:W-:Y:S02]  /*1460*/  WARPGROUP.DEPBAR.LE gsb0, 0x0 ;  /* 0x00008000000079c5 */ /* 0x000fe40000010000 */
[----:B------:R-:W-:-:S06]  /*1470*/  WARPGROUP.ARRIVE ;  /* 0x00000000000079c5 */ /* 0x000fcc0000000000 */
[----:B------:R-:W-:Y:S01]  /*1480*/  HGMMA.64x16x16.F32.BF16 R32, gdesc[UR8], R32, gsb0 ;  /* 0x00200000082079f0 */ /* 0x000fe20008001820 */
[----:B------:R-:W-:Y:S01]  /*1490*/  UMOV UR8, UR12 ;  /* 0x0000000c00087c82 */ /* 0x000fe20008000000 */
[----:B------:R-:W-:Y:S01]  /*14a0*/  UMOV UR9, 0x40000040 ;  /* 0x4000004000097882 */ /* 0x000fe20000000000 */
[----:B------:R-:W-:Y:S01]  /*14b0*/  UIADD3 UR12, UR7, 0x404, URZ ;  /* 0x00000404070c7890 */ /* 0x000fe2000fffe03f */
[----:B------:R-:W-:Y:S02]  /*14c0*/  WARPGROUP.DEPBAR.LE gsb0, 0x0 ;  /* 0x00008000000079c5 */ /* 0x000fe40000010000 */
[----:B------:R-:W-:-:S06]  /*14d0*/  WARPGROUP.ARRIVE ;  /* 0x00000000000079c5 */ /* 0x000fcc0000000000 */
[----:B------:R-:W-:Y:S01]  /*14e0*/  HGMMA.64x16x16.F32.BF16 R24, gdesc[UR8], R24, gsb0 ;  /* 0x00200000081879f0 */ /* 0x000fe20008001818 */
        /* <DEDUP_REMOVED lines=9> */
[----:B------:R-:W-:Y:S02]  /*1580*/  WARPGROUP.DEPBAR.LE gsb0, 0x0 ;  /* 0x00008000000079c5 */ /* 0x000fe40000010000 */
[----:B------:R-:W-:-:S06]  /*1590*/  WARPGROUP.ARRIVE ;  /* 0x00000000000079c5 */ /* 0x000fcc0000000000 */
[----:B------:R-:W-:Y:S01]  /*15a0*/  HGMMA.64x16x16.F32.BF16 R24, gdesc[UR8], R24, gsb0 ;  /* 0x00200000081879f0 */ /* 0x000fe20008001818 */
[----:B------:R-:W-:Y:S02]  /*15b0*/  UIADD3 UR8, UR7, 0x6, URZ ;  /* 0x0000000607087890 */ /* 0x000fe4000fffe03f */
[----:B------:R-:W-:Y:S01]  /*15c0*/  UIADD3 UR10, UR6, 0x6, URZ ;  /* 0x00000006060a7890 */ /* 0x000fe2000fffe03f */
[----:B------:R-:W-:Y:S01]  /*15d0*/  UMOV UR9, 0x40000040 ;  /* 0x4000004000097882 */ /* 0x000fe20000000000 */
[----:B------:R-:W-:Y:S01]  /*15e0*/  UMOV UR11, 0x40000040 ;  /* 0x40000040000b7882 */ /* 0x000fe20000000000 */
[----:B------:R-:W-:Y:S01]  /*15f0*/  UIADD3 UR7, UR7, 0x406, URZ ;  /* 0x0000040607077890 */ /* 0x000fe2000fffe03f */
[----:B------:R-:W-:Y:S02]  /*1600*/  WARPGROUP.DEPBAR.LE gsb0, 0x0 ;  /* 0x00008000000079c5 */ /* 0x000fe40000010000 */
[----:B------:R-:W-:-:S06]  /*1610*/  WARPGROUP.ARRIVE ;  /* 0x00000000000079c5 */ /* 0x000fcc0000000000 */
[----:B------:R-:W-:Y:S01]  /*1620*/  HGMMA.64x16x16.F32.BF16 R32, gdesc[UR8], R32, gsb0 ;  /* 0x00200000082079f0 */ /* 0x000fe20008001820 */
[----:B------:R-:W-:Y:S01]  /*1630*/  UMOV UR8, UR7 ;  /* 0x0000000700087c82 */ /* 0x000fe20008000000 */
[----:B------:R-:W-:Y:S01]  /*1640*/  UMOV UR9, 0x40000040 ;  /* 0x4000004000097882 */ /* 0x000fe20000000000 */
[----:B------:R-:W-:Y:S02]  /*1650*/  WARPGROUP.DEPBAR.LE gsb0, 0x0 ;  /* 0x00008000000079c5 */ /* 0x000fe40000010000 */
[----:B------:R-:W-:-:S06]  /*1660*/  WARPGROUP.ARRIVE ;  /* 0x00000000000079c5 */ /* 0x000fcc0000000000 */
[----:B------:R-:W-:Y:S03]  /*1670*/  HGMMA.64x16x16.F32.BF16 R24, gdesc[UR8], R24, gsb0 ;  /* 0x00200000081879f0 */ /* 0x000fe60008001818 */
[----:B------:R-:W-:Y:S02]  /*1680*/  WARPGROUP.DEPBAR.LE gsb0, 0x0 ;  /* 0x00008000000079c5 */ /* 0x000fe40000010000 */
[----:B------:R-:W-:Y:S05]  /*1690*/  @!P1 BRA `(.L_x_18) ;  /* 0x0000000400789947 */ /* 0x000fea0003800000 */
[----:B------:R-:W-:-:S04]  /*16a0*/  UIADD3 UR6, UR39, 0x1, URZ ;  /* 0x0000000127067890 */ /* 0x000fc8000fffe03f */
[----:B------:R-:W-:-:S04]  /*16b0*/  UISETP.NE.AND UP0, UPT, UR6, 0x6, UPT ;  /* 0x000000060600788c */ /* 0x000fc8000bf05270 */
[----:B------:R-:W-:Y:S02]  /*16c0*/  USEL UR7, URZ, 0x1, UP0 ;  /* 0x000000013f077887 */ /* 0x000fe40008000000 */
[----:B------:R-:W-:Y:S02]  /*16d0*/  USEL UR6, UR6, URZ, UP0 ;  /* 0x0000003f06067287 */ /* 0x000fe40008000000 */
[----:B------:R-:W-:-:S06]  /*16e0*/  ULOP3.LUT UR7, UR38, UR7, URZ, 0x3c, !UPT ;  /* 0x0000000726077292 */ /* 0x000fcc000f8e3c3f */
[----:B01----:R-:W-:Y:S01]  /*16f0*/  IMAD.U32 R5, RZ, RZ, UR7 ;  /* 0x00000007ff057e24 */ /* 0x003fe2000f8e00ff */
[----:B------:R-:W-:-:S06]  /*1700*/  UMOV UR7, UR39 ;  /* 0x0000002700077c82 */ /* 0x000fcc0008000000 */
.L_x_25:
[----:B01----:R-:W-:Y:S05]  /*1710*/  @!P0 BRA `(.L_x_19) ;  /* 0x0000000000048947 */ /* 0x003fea0003800000 */
[----:B------:R-:W-:Y:S01]  /*1720*/  BPT.TRAP 0x1 ;  /* 0x000000040000795c */ /* 0x000fe20000300000 */
.L_x_19:
[----:B------:R-:W0:Y:S01]  /*1730*/  S2UR UR9, SR_CgaCtaId ;  /* 0x00000000000979c3 */ /* 0x000e220000008800 */
[----:B------:R-:W-:Y:S01]  /*1740*/  UMOV UR8, 0x400 ;  /* 0x0000040000087882 */ /* 0x000fe20000000000 */
[----:B------:R-:W-:Y:S01]  /*1750*/  SHF.L.U32 R3, R5, 0x1f, RZ ;  /* 0x0000001f05037819 */ /* 0x000fe200000006ff */
[----:B0-----:R-:W-:-:S04]  /*1760*/  ULEA UR15, UR9, UR8, 0x18 ;  /* 0x00000008090f7291 */ /* 0x001fc8000f8ec03f */
[----:B------:R-:W-:-:S09]  /*1770*/  ULEA UR8, UR6, UR15, 0x3 ;  /* 0x0000000f06087291 */ /* 0x000fd2000f8e183f */
[----:B------:R0:W1:Y:S01]  /*1780*/  SYNCS.PHASECHK.TRANS64.TRYWAIT P1, [UR8], R3 ;  /* 0x00000003ff0075a7 */ /* 0x0000620008020148 */
[----:B------:R-:W-:Y:S05]  /*1790*/  @!P0 BRA `(.L_x_20) ;  /* 0x0000000000048947 */ /* 0x000fea0003800000 */
[----:B------:R-:W-:Y:S01]  /*17a0*/  BPT.TRAP 0x1 ;  /* 0x000000040000795c */ /* 0x000fe20000300000 */
.L_x_20:
[----:B-1----:R-:W-:Y:S05]  /*17b0*/  @P1 BRA `(.L_x_21) ;  /* 0x0000000000081947 */ /* 0x002fea0003800000 */
[----:B------:R-:W1:Y:S02]  /*17c0*/  SYNCS.PHASECHK.TRANS64.TRYWAIT P1, [UR8], R3 ;  /* 0x00000003ff0075a7 */ /* 0x000e640008020148 */
[----:B-1----:R-:W-:Y:S05]  /*17d0*/  @!P1 BRA `(.L_x_22) ;  /* 0x0000003c00209947 */ /* 0x002fea0003800000 */
.L_x_21:
[----:B------:R-:W-:Y:S01]  /*17e0*/  ULEA UR12, UR6, UR5, 0x7 ;  /* 0x00000005060c7291 */ /* 0x000fe2000f8e383f */
[----:B------:R-:W-:Y:S01]  /*17f0*/  WARPGROUP.ARRIVE ;  /* 0x00000000000079c5 */ /* 0x000fe20000000000 */
[----:B------:R-:W-:Y:S01]  /*1800*/  ULEA UR13, UR6, UR4, 0xb ;  /* 0x00000004060d7291 */ /* 0x000fe2000f8e583f */
[----:B------:R-:W-:Y:S01]  /*1810*/  UMOV UR11, 0x40000040 ;  /* 0x40000040000b7882 */ /* 0x000fe20000000000 */
[----:B------:R-:W-:Y:S02]  /*1820*/  UMOV UR9, 0x40000040 ;  /* 0x4000004000097882 */ /* 0x000fe40000000000 */
[----:B------:R-:W-:Y:S01]  /*1830*/  UIADD3 UR14, UR13, 0x400, URZ ;  /* 0x000004000d0e7890 */ /* 0x000fe2000fffe03f */
[----:B------:R-:W-:Y:S02]  /*1840*/  UMOV UR10, UR12 ;  /* 0x0000000c000a7c82 */ /* 0x000fe40008000000 */
[----:B------:R-:W-:Y:S02]  /*1850*/  UMOV UR8, UR13 ;  /* 0x0000000d00087c82 */ /* 0x000fe40008000000 */
[----:B------:R-:W-:Y:S01]  /*1860*/  HGMMA.64x16x16.F32.BF16 R32, gdesc[UR8], R32, gsb0 ;  /* 0x00200000082079f0 */ /* 0x000fe20008001820 */
[----:B------:R-:W-:Y:S01]  /*1870*/  UMOV UR9, 0x40000040 ;  /* 0x4000004000097882 */ /* 0x000fe20000000000 */
[----:B------:R-:W-:Y:S01]  /*1880*/  UMOV UR8, UR14 ;  /* 0x0000000e00087c82 */ /* 0x000fe20008000000 */
[----:B------:R-:W-:Y:S01]  /*1890*/  UIADD3 UR14, UR13, 0x402, URZ ;  /* 0x000004020d0e7890 */ /* 0x000fe2000fffe03f */
[----:B------:R-:W-:-:S02]  /*18a0*/  WARPGROUP.DEPBAR.LE gsb0, 0x0 ;  /* 0x00008000000079c5 */ /* 0x000fc40000010000 */
        /* <DEDUP_REMOVED lines=42> */
[----:B------:R-:W-:Y:S01]  /*1b50*/  BPT.TRAP 0x1 ;  /* 0x000000040000795c */ /* 0x000fe20000300000 */
.L_x_23:
[----:B------:R-:W-:Y:S01]  /*1b60*/  ULEA UR8, UR7, UR15, 0x3 ;  /* 0x0000000f07087291 */ /* 0x000fe2000f8e183f */
[----:B------:R-:W-:-:S03]  /*1b70*/  ISETP.GT.U32.AND P1, PT, R19, 0x1, PT ;  /* 0x000000011300780c */ /* 0x000fc60003f24070 */
[----:B------:R-:W-:-:S04]  /*1b80*/  UIADD3 UR8, UR8, 0x30, URZ ;  /* 0x0000003008087890 */ /* 0x000fc8000fffe03f */
[----:B------:R-:W-:-:S09]  /*1b90*/  UPRMT UR8, URZ, 0x654, UR8 ;  /* 0x000006543f087896 */ /* 0x000fd20008000008 */
[----:B------:R-:W-:Y:S01]  /*1ba0*/  SYNCS.ARRIVE.TRANS64.RED.A1T0 RZ, [UR8], RZ ;  /* 0x000000ffffff79a7 */ /* 0x000fe20008100408 */
[----:B------:R-:W-:Y:S05]  /*1bb0*/  @P1 BRA `(.L_x_24) ;  /* 0x0000000000041947 */ /* 0x000fea0003800000 */
[----:B------:R-:W-:Y:S01]  /*1bc0*/  BPT.TRAP 0x1 ;  /* 0x000000040000795c */ /* 0x000fe20000300000 */
.L_x_24:
[----:B------:R-:W-:Y:S01]  /*1bd0*/  UIADD3 UR6, UR6, 0x1, URZ ;  /* 0x0000000106067890 */ /* 0x000fe2000fffe03f */
[C---:B------:R-:W-:Y:S01]  /*1be0*/  ISETP.GT.AND P1, PT, R0.reuse, 0x1, PT ;  /* 0x000000010000780c */ /* 0x040fe20003f24270 */
[----:B------:R-:W-:Y:S01]  /*1bf0*/  UIADD3 UR7, UR7, 0x1, URZ ;  /* 0x0000000107077890 */ /* 0x000fe2000fffe03f */
[----:B------:R-:W-:Y:S01]  /*1c00*/  VIADD R0, R0, 0xffffffff ;  /* 0xffffffff00007836 */ /* 0x000fe20000000000 */
[----:B------:R-:W-:Y:S02]  /*1c10*/  UISETP.NE.AND UP0, UPT, UR6, 0x6, UPT ;  /* 0x000000060600788c */ /* 0x000fe4000bf05270 */
[----:B------:R-:W-:Y:S02]  /*1c20*/  UISETP.NE.AND UP1, UPT, UR7, 0x6, UPT ;  /* 0x000000060700788c */ /* 0x000fe4000bf25270 */
[----:B------:R-:W-:Y:S02]  /*1c30*/  USEL UR8, URZ, 0x1, UP0 ;  /* 0x000000013f087887 */ /* 0x000fe40008000000 */
[----:B------:R-:W-:-:S02]  /*1c40*/  USEL UR6, UR6, URZ, UP0 ;  /* 0x0000003f06067287 */ /* 0x000fc40008000000 */
[----:B------:R-:W-:Y:S02]  /*1c50*/  USEL UR7, UR7, URZ, UP1 ;  /* 0x0000003f07077287 */ /* 0x000fe40008800000 */
[----:B------:R-:W-:Y:S01]  /*1c60*/  LOP3.LUT R5, R5, UR8, RZ, 0x3c, !PT ;  /* 0x0000000805057c12 */ /* 0x000fe2000f8e3cff */
[----:B------:R-:W-:Y:S09]  /*1c70*/  @P1 BRA `(.L_x_25) ;  /* 0xfffffff800a41947 */ /* 0x000ff2000383ffff */
.L_x_18:
[----:B------:R-:W2:Y:S02]  /*1c80*/  LDC R0, c[0x0][0x28c] ;  /* 0x0000a300ff007b82 */ /* 0x000ea40000000800 */
[----:B--2---:R-:W-:-:S13]  /*1c90*/  ISETP.GE.AND P1, PT, R0, 0x1, PT ;  /* 0x000000010000780c */ /* 0x004fda0003f26270 */
[----:B------:R-:W-:Y:S05]  /*1ca0*/  @!P1 BRA `(.L_x_26) ;  /* 0x0000000000489947 */ /* 0x000fea0003800000 */
[----:B------:R-:W-:Y:S05]  /*1cb0*/  @!P0 BRA `(.L_x_27) ;  /* 0x0000000000048947 */ /* 0x000fea0003800000 */
[----:B------:R-:W-:Y:S01]  /*1cc0*/  BPT.TRAP 0x1 ;  /* 0x000000040000795c */ /* 0x000fe20000300000 */
.L_x_27:
[----:B------:R-:W2:Y:S01]  /*1cd0*/  S2UR UR7, SR_CgaCtaId ;  /* 0x00000000000779c3 */ /* 0x000ea20000008800 */
[----:B------:R-:W-:Y:S01]  /*1ce0*/  UISETP.LT.AND UP0, UPT, UR40, 0x1, UPT ;  /* 0x000000012800788c */ /* 0x000fe2000bf01270 */
[----:B------:R-:W-:-:S03]  /*1cf0*/  ISETP.GT.U32.AND P0, PT, R19, 0x1, PT ;  /* 0x000000011300780c */ /* 0x000fc60003f04070 */
[----:B------:R-:W-:-:S04]  /*1d00*/  USEL UR6, UR40, 0x1, UP0 ;  /* 0x0000000128067887 */ /* 0x000fc80008000000 */
[----:B------:R-:W-:-:S04]  /*1d10*/  UIADD3 UR6, UR39, UR40, -UR6 ;  /* 0x0000002827067290 */ /* 0x000fc8000fffe806 */
[----:B------:R-:W-:-:S04]  /*1d20*/  UIMAD.WIDE.U32 UR4, UR6, -0x55555555, URZ ;  /* 0xaaaaaaab060478a5 */ /* 0x000fc8000f8e003f */
[----:B------:R-:W-:-:S03]  /*1d30*/  USHF.R.U32.HI UR4, URZ, 0x2, UR5 ;  /* 0x000000023f047899 */ /* 0x000fc60008011605 */
[----:B------:R-:W-:Y:S01]  /*1d40*/  UMOV UR5, 0x400 ;  /* 0x0000040000057882 */ /* 0x000fe20000000000 */
[----:B------:R-:W-:Y:S02]  /*1d50*/  UIMAD UR6, UR4, -0x6, UR6 ;  /* 0xfffffffa040678a4 */ /* 0x000fe4000f8e0206 */
[----:B--2---:R-:W-:-:S04]  /*1d60*/  ULEA UR5, UR7, UR5, 0x18 ;  /* 0x0000000507057291 */ /* 0x004fc8000f8ec03f */
[----:B------:R-:W-:-:S04]  /*1d70*/  ULEA UR6, UR6, UR5, 0x3 ;  /* 0x0000000506067291 */ /* 0x000fc8000f8e183f */
[----:B------:R-:W-:-:S04]  /*1d80*/  UIADD3 UR6, UR6, 0x30, URZ ;  /* 0x0000003006067890 */ /* 0x000fc8000fffe03f */
[----:B------:R-:W-:-:S09]  /*1d90*/  UPRMT UR6, URZ, 0x654, UR6 ;  /* 0x000006543f067896 */ /* 0x000fd20008000006 */
[----:B------:R-:W-:Y:S01]  /*1da0*/  SYNCS.ARRIVE.TRANS64.RED.A1T0 RZ, [UR6], RZ ;  /* 0x000000ffffff79a7 */ /* 0x000fe20008100406 */
[----:B------:R-:W-:Y:S05]  /*1db0*/  @P0 BRA `(.L_x_26) ;  /* 0x0000000000040947 */ /* 0x000fea0003800000 */
[----:B------:R-:W-:Y:S01]  /*1dc0*/  BPT.TRAP 0x1 ;  /* 0x000000040000795c */ /* 0x000fe20000300000 */
.L_x_26:
[----:B------:R-:W2:Y:S01]  /*1dd0*/  LDC R6, c[0x0][0x288] ;  /* 0x0000a200ff067b82 */ /* 0x000ea20000000800 */
[----:B------:R-:W-:Y:S01]  /*1de0*/  LOP3.LUT R0, R22, 0x1, RZ, 0xc0, !PT ;  /* 0x0000000116007812 */ /* 0x000fe200078ec0ff */
[----:B------:R-:W-:Y:S01]  /*1df0*/  IMAD.SHL.U32 R43, R43, 0x10, RZ ;  /* 0x000000102b2b7824 */ /* 0x000fe200078e00ff */
[----:B01----:R-:W-:Y:S01]  /*1e00*/  SHF.R.U32.HI R3, RZ, 0x2, R18 ;  /* 0x00000002ff037819 */ /* 0x003fe20000011612 */
[----:B------:R-:W-:Y:S01]  /*1e10*/  UIADD3 UR39, UR40, UR39, URZ ;  /* 0x0000002728277290 */ /* 0x000fe2000fffe03f */
[----:B------:R-:W-:Y:S01]  /*1e20*/  LOP3.LUT R4, R18, 0x60, RZ, 0xc0, !PT ;  /* 0x0000006012047812 */ /* 0x000fe200078ec0ff */
[----:B------:R-:W-:Y:S01]  /*1e30*/  IMAD.SHL.U32 R10, R0, 0x40, RZ ;  /* 0x00000040000a7824 */ /* 0x000fe200078e00ff */
[----:B------:R-:W-:Y:S01]  /*1e40*/  LOP3.LUT R3, R3, 0x7, RZ, 0xc0, !PT ;  /* 0x0000000703037812 */ /* 0x000fe200078ec0ff */
[----:B------:R-:W-:Y:S01]  /*1e50*/  IMAD.SHL.U32 R9, R42, 0x100, RZ ;  /* 0x000001002a097824 */ /* 0x000fe200078e00ff */
[----:B------:R-:W-:Y:S01]  /*1e60*/  SHF.R.U32.HI R8, RZ, 0x1, R4 ;  /* 0x00000001ff087819 */ /* 0x000fe20000011604 */
[----:B------:R-:W-:Y:S01]  /*1e70*/  UISETP.GT.U32.AND UP0, UPT, UR39, 0x5, UPT ;  /* 0x000000052700788c */ /* 0x000fe2000bf04070 */
[----:B------:R-:W-:Y:S01]  /*1e80*/  LOP3.LUT R4, R18, 0x3, RZ, 0xc0, !PT ;  /* 0x0000000312047812 */ /* 0x000fe200078ec0ff */
[----:B------:R-:W-:Y:S01]  /*1e90*/  ULDC UR7, c[0x0][0x284] ;  /* 0x0000a10000077ab9 */ /* 0x000fe20000000800 */
[--C-:B------:R-:W-:Y:S01]  /*1ea0*/  IADD3 R5, RZ, -R8, -R3.reuse ;  /* 0x80000008ff057210 */ /* 0x100fe20007ffe803 */
[----:B------:R-:W-:Y:S01]  /*1eb0*/  UISETP.LT.U32.AND UP0, UPT, UR40, 0x6, UP0 ;  /* 0x000000062800788c */ /* 0x000fe20008701070 */
[----:B------:R-:W-:Y:S01]  /*1ec0*/  LOP3.LUT R3, R10, 0x40, R3, 0xe2, !PT ;  /* 0x000000400a037812 */ /* 0x000fe200078ee203 */
[----:B------:R-:W-:Y:S01]  /*1ed0*/  UISETP.GE.U32.AND UP1, UPT, UR40, 0x6, UPT ;  /* 0x000000062800788c */ /* 0x000fe2000bf26070 */
[----:B------:R-:W-:Y:S01]  /*1ee0*/  SHF.R.S32.HI R21, RZ, 0x1f, R41 ;  /* 0x0000001fff157819 */ /* 0x000fe20000011429 */
[----:B------:R-:W-:Y:S01]  /*1ef0*/  ULDC.64 UR8, c[0x0][0x5d0] ;  /* 0x0001740000087ab9 */ /* 0x000fe20000000a00 */
[----:B------:R-:W-:Y:S01]  /*1f00*/  UIMAD.WIDE.U32 UR4, UR39, -0x55555555, URZ ;  /* 0xaaaaaaab270478a5 */ /* 0x000fe2000f8e003f */
[----:B------:R-:W-:Y:S01]  /*1f10*/  IMAD R0, R0, -0x40, R5 ;  /* 0xffffffc000007824 */ /* 0x000fe200078e0205 */
[----:B------:R-:W-:Y:S01]  /*1f20*/  USEL UR6, URZ, 0x1, !UP0 ;  /* 0x000000013f067887 */ /* 0x000fe2000c000000 */
[----:B------:R-:W-:Y:S01]  /*1f30*/  IMAD.WIDE R14, R42, 0x100, RZ ;  /* 0x000001002a0e7825 */ /* 0x000fe200078e02ff */
[----:B------:R-:W-:Y:S01]  /*1f40*/  USHF.R.U32.HI UR4, URZ, 0x2, UR5 ;  /* 0x000000023f047899 */ /* 0x000fe20008011605 */
[----:B--2---:R-:W-:Y:S01]  /*1f50*/  ISETP.GE.AND P0, PT, R43, R6, PT ;  /* 0x000000062b00720c */ /* 0x004fe20003f06270 */
[----:B------:R-:W-:Y:S01]  /*1f60*/  ULOP3.LUT UR38, UR38, UR6, URZ, 0x3c, !UPT ;  /* 0x0000000626267292 */ /* 0x000fe2000f8e3c3f */
[----:B------:R-:W-:Y:S01]  /*1f70*/  IMAD R10, R4, -0x2, R6 ;  /* 0xfffffffe040a7824 */ /* 0x000fe200078e0206 */
[----:B------:R-:W-:Y:S01]  /*1f80*/  UIMAD UR39, UR4, -0x6, UR39 ;  /* 0xfffffffa042778a4 */ /* 0x000fe2000f8e0227 */
[----:B------:R-:W-:Y:S01]  /*1f90*/  IMAD.SHL.U32 R4, R18, 0x2, RZ ;  /* 0x0000000212047824 */ /* 0x000fe200078e00ff */
[----:B------:R-:W-:Y:S01]  /*1fa0*/  ISETP.GE.OR P0, PT, R9, UR7, P0 ;  /* 0x0000000709007c0c */ /* 0x000fe20008706670 */
[----:B------:R-:W-:Y:S01]  /*1fb0*/  IMAD R6, R21, UR8, RZ ;  /* 0x0000000815067c24 */ /* 0x000fe2000f8e02ff */
[----:B------:R-:W-:Y:S01]  /*1fc0*/  @UP1 ULOP3.LUT UR38, UR38, 0x1, UR4, 0x78, !UPT ;  /* 0x0000000126261892 */ /* 0x000fe2000f8e7804 */
[----:B------:R-:W-:Y:S01]  /*1fd0*/  IADD3 R56, -R9, UR7, R0 ;  /* 0x0000000709387c10 */ /* 0x000fe2000fffe100 */
[----:B------:R-:W-:Y:S01]  /*1fe0*/  IMAD.MOV.U32 R0, RZ, RZ, -0x1 ;  /* 0xffffffffff007424 */ /* 0x000fe200078e00ff */
[----:B------:R-:W-:Y:S01]  /*1ff0*/  LOP3.LUT R4, R43, 0x6, R4, 0xf8, !PT ;  /* 0x000000062b047812 */ /* 0x000fe200078ef804 */
[----:B------:R-:W-:Y:S01]  /*2000*/  IMAD R11, R41, UR9, R6 ;  /* 0x00000009290b7c24 */ /* 0x000fe2000f8e0206 */
[----:B------:R-:W-:Y:S01]  /*2010*/  LOP3.LUT R65, R14, R3, R8, 0xfe, !PT ;  /* 0x000000030e417212 */ /* 0x000fe200078efe08 */
[----:B------:R-:W-:Y:S01]  /*2020*/  IMAD.IADD R3, R10, 0x1, -R43 ;  /* 0x000000010a037824 */ /* 0x000fe200078e0a2b */
[----:B------:R-:W-:-:S03]  /*2030*/  SHF.R.S32.HI R5, RZ, 0x1f, R4 ;  /* 0x0000001fff057819 */ /* 0x000fc60000011404 */
[----:B------:R-:W-:-:S04]  /*2040*/  IMAD.WIDE.U32 R6, R41, UR8, R4 ;  /* 0x0000000829067c25 */ /* 0x000fc8000f8e0004 */
[----:B------:R-:W-:Y:S01]  /*2050*/  IMAD.IADD R7, R7, 0x1, R11 ;  /* 0x0000000107077824 */ /* 0x000fe200078e020b */
[----:B------:R-:W-:Y:S06]  /*2060*/  @P0 BRA `(.L_x_28) ;  /* 0x0000001400640947 */ /* 0x000fec0003800000 */
[----:B------:R-:W0:Y:S01]  /*2070*/  LDC.64 R10, c[0x0][0x5c8] ;  /* 0x00017200ff0a7b82 */ /* 0x000e220000000a00 */
[----:B-----5:R-:W-:Y:S01]  /*2080*/  FSETP.NEU.AND P1, PT, R40, RZ, PT ;  /* 0x000000ff2800720b */ /* 0x020fe20003f2d000 */
[----:B------:R-:W-:Y:S01]  /*2090*/  BSSY B0, `(.L_x_28) ;  /* 0x0000156000007945 */ /* 0x000fe20003800000 */
[----:B------:R-:W-:-:S04]  /*20a0*/  ISETP.GT.AND P2, PT, R56, RZ, PT ;  /* 0x000000ff3800720c */ /* 0x000fc80003f44270 */
[----:B------:R-:W-:Y:S01]  /*20b0*/  ISETP.GT.AND P0, PT, R3, RZ, P2 ;  /* 0x000000ff0300720c */ /* 0x000fe20001704270 */
[-C--:B0-----:R-:W-:Y:S02]  /*20c0*/  IMAD R8, R15, R10.reuse, RZ ;  /* 0x0000000a0f087224 */ /* 0x081fe400078e02ff */
[----:B------:R-:W-:-:S04]  /*20d0*/  IMAD.WIDE.U32 R46, R65, R10, R6 ;  /* 0x0000000a412e7225 */ /* 0x000fc800078e0006 */
[----:B------:R-:W-:-:S04]  /*20e0*/  IMAD R7, R65, R11, R8 ;  /* 0x0000000b41077224 */ /* 0x000fc800078e0208 */
[----:B------:R-:W-:Y:S01]  /*20f0*/  IMAD.IADD R49, R47, 0x1, R7 ;  /* 0x000000012f317824 */ /* 0x000fe200078e0207 */
[----:B------:R-:W-:Y:S06]  /*2100*/  @!P1 BRA `(.L_x_29) ;  /* 0x0000000c00dc9947 */ /* 0x000fec0003800000 */
[----:B------:R-:W0:Y:S01]  /*2110*/  LDC.64 R8, c[0x0][0x5b8] ;  /* 0x00016e00ff087b82 */ /* 0x000e220000000a00 */
[----:B------:R-:W-:-:S07]  /*2120*/  ULDC.64 UR4, c[0x0][0x5c0] ;  /* 0x0001700000047ab9 */ /* 0x000fce0000000a00 */
[----:B------:R-:W1:Y:S08]  /*2130*/  LDC.64 R12, c[0x0][0x5b0] ;  /* 0x00016c00ff0c7b82 */ /* 0x000e700000000a00 */
[----:B------:R-:W2:Y:S01]  /*2140*/  LDC.64 R6, c[0x0][0x5a8] ;  /* 0x00016a00ff067b82 */ /* 0x000ea20000000a00 */
[-C--:B0-----:R-:W-:Y:S02]  /*2150*/  IMAD R14, R21, R8.reuse, RZ ;  /* 0x00000008150e7224 */ /* 0x081fe400078e02ff */
[----:B------:R-:W-:-:S04]  /*2160*/  IMAD.WIDE.U32 R20, R41, R8, R4 ;  /* 0x0000000829147225 */ /* 0x000fc800078e0004 */
[----:B------:R-:W-:Y:S02]  /*2170*/  IMAD R61, R41, R9, R14 ;  /* 0x00000009293d7224 */ /* 0x000fe400078e020e */
[----:B-1----:R-:W-:Y:S02]  /*2180*/  IMAD R14, R15, R12, RZ ;  /* 0x0000000c0f0e7224 */ /* 0x002fe400078e02ff */
[----:B------:R-:W-:Y:S02]  /*2190*/  IMAD.IADD R15, R21, 0x1, R61 ;  /* 0x00000001150f7824 */ /* 0x000fe400078e023d */
[----:B------:R-:W-:Y:S02]  /*21a0*/  IMAD R63, R65, R13, R14 ;  /* 0x0000000d413f7224 */ /* 0x000fe400078e020e */
[----:B------:R-:W-:-:S04]  /*21b0*/  IMAD.MOV.U32 R14, RZ, RZ, R20 ;  /* 0x000000ffff0e7224 */ /* 0x000fc800078e0014 */
[----:B------:R-:W-:-:S04]  /*21c0*/  IMAD.WIDE.U32 R42, R65, R12, R14 ;  /* 0x0000000c412a7225 */ /* 0x000fc800078e000e */
[----:B------:R-:W-:Y:S01]  /*21d0*/  IMAD.IADD R9, R43, 0x1, R63 ;  /* 0x000000012b097824 */ /* 0x000fe200078e023f */
[----:B--2---:R-:W-:-:S04]  /*21e0*/  LEA R44, P1, R42, R6, 0x1 ;  /* 0x000000062a2c7211 */ /* 0x004fc800078208ff */
[----:B------:R-:W-:-:S05]  /*21f0*/  LEA.HI.X R45, R42, R7, R9, 0x1, P1 ;  /* 0x000000072a2d7211 */ /* 0x000fca00008f0c09 */
[----:B------:R-:W2:Y:S01]  /*2200*/  @P0 LDG.E.LTC128B.U16 R9, desc[UR36][R44.64] ;  /* 0x000000242c090981 */ /* 0x000ea2000c1e1520 */
[C---:B------:R-:W-:Y:S01]  /*2210*/  LEA R48, P1, R46.reuse, UR4, 0x1 ;  /* 0x000000042e307c11 */ /* 0x040fe2000f8208ff */
[----:B------:R-:W-:Y:S01]  /*2220*/  IMAD.WIDE.U32 R42, R65, R12, R4 ;  /* 0x0000000c412a7225 */ /* 0x000fe200078e0004 */
[----:B------:R-:W-:Y:S02]  /*2230*/  BSSY B1, `(.L_x_30) ;  /* 0x0000012000017945 */ /* 0x000fe40003800000 */
[----:B------:R-:W-:Y:S01]  /*2240*/  LEA.HI.X R49, R46, UR5, R49, 0x1, P1 ;  /* 0x000000052e317c11 */ /* 0x000fe200088f0c31 */
[----:B------:R-:W-:Y:S01]  /*2250*/  IMAD.IADD R43, R63, 0x1, R43 ;  /* 0x000000013f2b7824 */ /* 0x000fe200078e022b */
[----:B------:R-:W-:Y:S01]  /*2260*/  ISETP.GT.AND P1, PT, R3, 0x1, P2 ;  /* 0x000000010300780c */ /* 0x000fe20001724270 */
[----:B------:R-:W-:-:S03]  /*2270*/  IMAD.WIDE.U32 R42, R41, R8, R42 ;  /* 0x00000008292a7225 */ /* 0x000fc600078e002a */
[----:B------:R-:W-:Y:S01]  /*2280*/  LEA R46, P3, R42, R6, 0x1 ;  /* 0x000000062a2e7211 */ /* 0x000fe200078608ff */
[----:B--2---:R-:W-:-:S04]  /*2290*/  IMAD.U32 R47, R9, 0x10000, RZ ;  /* 0x00010000092f7824 */ /* 0x004fc800078e00ff */
[----:B------:R-:W-:-:S04]  /*22a0*/  FMUL R47, R47, R40 ;  /* 0x000000282f2f7220 */ /* 0x000fc80000400000 */
[----:B------:R-:W-:Y:S01]  /*22b0*/  FFMA R47, R32, R23, R47 ;  /* 0x00000017202f7223 */ /* 0x000fe2000000002f */
[----:B------:R-:W-:-:S04]  /*22c0*/  IMAD.IADD R32, R61, 0x1, R43 ;  /* 0x000000013d207824 */ /* 0x000fc800078e022b */
[----:B------:R-:W-:-:S04]  /*22d0*/  F2FP.BF16.F32.PACK_AB R47, RZ, R47 ;  /* 0x0000002fff2f723e */ /* 0x000fc800000010ff */
[----:B------:R-:W-:Y:S02]  /*22e0*/  PRMT R43, R47, 0x7610, R43 ;  /* 0x000076102f2b7816 */ /* 0x000fe4000000002b */
[----:B------:R-:W-:Y:S01]  /*22f0*/  LEA.HI.X R47, R42, R7, R32, 0x1, P3 ;  /* 0x000000072a2f7211 */ /* 0x000fe200018f0c20 */
[C---:B------:R-:W-:Y:S02]  /*2300*/  IMAD.SHL.U32 R42, R12.reuse, 0x8, RZ ;  /* 0x000000080c2a7824 */ /* 0x040fe400078e00ff */
[----:B------:R0:W-:Y:S02]  /*2310*/  @P0 STG.E.U16 desc[UR36][R48.64], R43 ;  /* 0x0000002b30000986 */ /* 0x0001e4000c101524 */
[----:B0-----:R-:W-:Y:S01]  /*2320*/  SHF.L.U64.HI R43, R12, 0x3, R13 ;  /* 0x000000030c2b7819 */ /* 0x001fe2000001020d */
[----:B------:R-:W-:Y:S06]  /*2330*/  @!P1 BRA `(.L_x_31) ;  /* 0x0000000000049947 */ /* 0x000fec0003800000 */
[----:B------:R0:W5:Y:S02]  /*2340*/  LDG.E.LTC128B.U16 R9, desc[UR36][R46.64+0x2] ;  /* 0x000002242e097981 */ /* 0x000164000c1e1520 */
.L_x_31:
[----:B------:R-:W-:Y:S05]  /*2350*/  BSYNC B1 ;  /* 0x0000000000017941 */ /* 0x000fea0003800000 */
.L_x_30:
[----:B-----5:R-:W-:Y:S01]  /*2360*/  IMAD.U32 R45, R9, 0x10000, RZ ;  /* 0x00010000092d7824 */ /* 0x020fe200078e00ff */
[----:B------:R-:W-:Y:S01]  /*2370*/  ISETP.GT.AND P0, PT, R56, 0x8, PT ;  /* 0x000000083800780c */ /* 0x000fe20003f04270 */
[----:B------:R-:W-:Y:S01]  /*2380*/  IMAD.WIDE.U32 R50, R65, R12, R42 ;  /* 0x0000000c41327225 */ /* 0x000fe200078e002a */
[----:B------:R-:W-:-:S03]  /*2390*/  PRMT R55, R9, 0x7610, R55 ;  /* 0x0000761009377816 */ /* 0x000fc60000000037 */
[----:B------:R-:W-:Y:S01]  /*23a0*/  FMUL R32, R45, R40 ;  /* 0x000000282d207220 */ /* 0x000fe20000400000 */
[----:B------:R-:W-:Y:S01]  /*23b0*/  ISETP.GT.AND P3, PT, R3, RZ, P0 ;  /* 0x000000ff0300720c */ /* 0x000fe20000764270 */
[----:B------:R-:W-:Y:S01]  /*23c0*/  IMAD.IADD R67, R63, 0x1, R51 ;  /* 0x000000013f437824 */ /* 0x000fe200078e0233 */
[----:B------:R-:W-:Y:S01]  /*23d0*/  IADD3 R44, P4, R20, R50, RZ ;  /* 0x00000032142c7210 */ /* 0x000fe20007f9e0ff */
[----:B------:R-:W-:-:S04]  /*23e0*/  FFMA R33, R33, R23, R32 ;  /* 0x0000001721217223 */ /* 0x000fc80000000020 */
[----:B------:R-:W-:Y:S01]  /*23f0*/  IMAD.X R45, R67, 0x1, R15, P4 ;  /* 0x00000001432d7824 */ /* 0x000fe200020e060f */
[C---:B------:R-:W-:Y:S02]  /*2400*/  LEA R32, P4, R44.reuse, R6, 0x1 ;  /* 0x000000062c207211 */ /* 0x040fe400078808ff */
[----:B------:R-:W-:Y:S02]  /*2410*/  F2FP.BF16.F32.PACK_AB R52, RZ, R33 ;  /* 0x00000021ff34723e */ /* 0x000fe400000010ff */
[--C-:B------:R-:W-:Y:S02]  /*2420*/  LEA.HI.X R33, R44, R7, R45.reuse, 0x1, P4 ;  /* 0x000000072c217211 */ /* 0x100fe400020f0c2d */
[----:B------:R-:W-:-:S05]  /*2430*/  PRMT R45, R52, 0x7610, R45 ;  /* 0x00007610342d7816 */ /* 0x000fca000000002d */
[----:B------:R1:W-:Y:S04]  /*2440*/  @P1 STG.E.U16 desc[UR36][R48.64+0x2], R45 ;  /* 0x0000022d30001986 */ /* 0x0003e8000c101524 */
[----:B------:R2:W3:Y:S01]  /*2450*/  @P3 LDG.E.LTC128B.U16 R55, desc[UR36][R32.64] ;  /* 0x0000002420373981 */ /* 0x0004e2000c1e1520 */
[C---:B------:R-:W-:Y:S01]  /*2460*/  IMAD.SHL.U32 R57, R10.reuse, 0x10, RZ ;  /* 0x000000100a397824 */ /* 0x040fe200078e00ff */
[----:B------:R-:W-:Y:S01]  /*2470*/  SHF.L.U64.HI R59, R10, 0x4, R11 ;  /* 0x000000040a3b7819 */ /* 0x000fe2000001020b */
[----:B------:R-:W-:Y:S01]  /*2480*/  BSSY B1, `(.L_x_32) ;  /* 0x0000011000017945 */ /* 0x000fe20003800000 */
[----:B------:R-:W-:Y:S02]  /*2490*/  IADD3 R44, P1, R4, R50, RZ ;  /* 0x00000032042c7210 */ /* 0x000fe40007f3e0ff */
[----:B------:R-:W-:-:S03]  /*24a0*/  IADD3 R52, P4, R57, R48, RZ ;  /* 0x0000003039347210 */ /* 0x000fc60007f9e0ff */
[----:B-1----:R-:W-:Y:S01]  /*24b0*/  IMAD.X R45, R5, 0x1, R67, P1 ;  /* 0x00000001052d7824 */ /* 0x002fe200008e0643 */
[----:B------:R-:W-:Y:S01]  /*24c0*/  ISETP.GT.AND P1, PT, R3, 0x1, P0 ;  /* 0x000000010300780c */ /* 0x000fe20000724270 */
[----:B------:R-:W-:Y:S02]  /*24d0*/  IMAD.X R53, R59, 0x1, R49, P4 ;  /* 0x000000013b357824 */ /* 0x000fe400020e0631 */
[----:B------:R-:W-:-:S03]  /*24e0*/  IMAD.WIDE.U32 R44, R41, R8, R44 ;  /* 0x00000008292c7225 */ /* 0x000fc600078e002c */
[----:B--2---:R-:W-:Y:S01]  /*24f0*/  LEA R32, P5, R44, R6, 0x1 ;  /* 0x000000062c207211 */ /* 0x004fe200078a08ff */
[----:B---3--:R-:W-:-:S04]  /*2500*/  IMAD.U32 R9, R55, 0x10000, RZ ;  /* 0x0001000037097824 */ /* 0x008fc800078e00ff */
[----:B------:R-:W-:-:S04]  /*2510*/  FMUL R9, R9, R40 ;  /* 0x0000002809097220 */ /* 0x000fc80000400000 */
[----:B------:R-:W-:Y:S01]  /*2520*/  FFMA R9, R34, R23, R9 ;  /* 0x0000001722097223 */ /* 0x000fe20000000009 */
[----:B------:R-:W-:-:S04]  /*2530*/  IMAD.IADD R34, R61, 0x1, R45 ;  /* 0x000000013d227824 */ /* 0x000fc800078e022d */
[----:B------:R-:W-:Y:S02]  /*2540*/  F2FP.BF16.F32.PACK_AB R9, RZ, R9 ;  /* 0x00000009ff09723e */ /* 0x000fe400000010ff */
[----:B------:R-:W-:-:S03]  /*2550*/  LEA.HI.X R33, R44, R7, R34, 0x1, P5 ;  /* 0x000000072c217211 */ /* 0x000fc600028f0c22 */
[----:B------:R1:W-:Y:S01]  /*2560*/  @P3 STG.E.U16 desc[UR36][R52.64], R9 ;  /* 0x0000000934003986 */ /* 0x0003e2000c101524 */
[----:B------:R-:W-:Y:S05]  /*2570*/  @!P1 BRA `(.L_x_33) ;  /* 0x0000000000049947 */ /* 0x000fea0003800000 */
[----:B------:R2:W5:Y:S02]  /*2580*/  LDG.E.LTC128B.U16 R55, desc[UR36][R32.64+0x2] ;  /* 0x0000022420377981 */ /* 0x000564000c1e1520 */
.L_x_33:
[----:B------:R-:W-:Y:S05]  /*2590*/  BSYNC B1 ;  /* 0x0000000000017941 */ /* 0x000fea0003800000 */
.L_x_32:
[----:B-1---5:R-:W-:Y:S01]  /*25a0*/  IMAD.U32 R9, R55, 0x10000, RZ ;  /* 0x0001000037097824 */ /* 0x022fe200078e00ff */
[----:B------:R-:W-:Y:S01]  /*25b0*/  ISETP.GT.AND P3, PT, R3, 0x8, P2 ;  /* 0x000000080300780c */ /* 0x000fe20001764270 */
[----:B------:R-:W-:Y:S02]  /*25c0*/  BSSY B1, `(.L_x_34) ;  /* 0x0000007000017945 */ /* 0x000fe40003800000 */
[----:B------:R-:W-:-:S04]  /*25d0*/  FMUL R34, R9, R40 ;  /* 0x0000002809227220 */ /* 0x000fc80000400000 */
[----:B------:R-:W-:-:S05]  /*25e0*/  FFMA R34, R35, R23, R34 ;  /* 0x0000001723227223 */ /* 0x000fca0000000022 */
[----:B------:R-:W-:-:S05]  /*25f0*/  F2FP.BF16.F32.PACK_AB R34, RZ, R34 ;  /* 0x00000022ff22723e */ /* 0x000fca00000010ff */
[----:B------:R1:W-:Y:S01]  /*2600*/  @P1 STG.E.U16 desc[UR36][R52.64+0x2], R34 ;  /* 0x0000022234001986 */ /* 0x0003e2000c101524 */
[----:B------:R-:W-:Y:S05]  /*2610*/  @!P3 BRA `(.L_x_35) ;  /* 0x000000000004b947 */ /* 0x000fea0003800000 */
[----:B------:R3:W5:Y:S02]  /*2620*/  LDG.E.LTC128B.U16 R55, desc[UR36][R46.64+0x10] ;  /* 0x000010242e377981 */ /* 0x000764000c1e1520 */
.L_x_35:
[----:B------:R-:W-:Y:S05]  /*2630*/  BSYNC B1 ;  /* 0x0000000000017941 */ /* 0x000fea0003800000 */
.L_x_34:
[----:B-----5:R-:W-:Y:S01]  /*2640*/  SHF.L.U32 R9, R55, 0x10, RZ ;  /* 0x0000001037097819 */ /* 0x020fe200000006ff */
[----:B------:R-:W-:Y:S01]  /*2650*/  BSSY B1, `(.L_x_36) ;  /* 0x0000008000017945 */ /* 0x000fe20003800000 */
[----:B------:R-:W-:-:S03]  /*2660*/  ISETP.GT.AND P2, PT, R3, 0x9, P2 ;  /* 0x000000090300780c */ /* 0x000fc60001744270 */
[----:B------:R-:W-:-:S04]  /*2670*/  FMUL R9, R9, R40 ;  /* 0x0000002809097220 */ /* 0x000fc80000400000 */
[----:B------:R-:W-:-:S05]  /*2680*/  FFMA R9, R36, R23, R9 ;  /* 0x0000001724097223 */ /* 0x000fca0000000009 */
[----:B------:R-:W-:-:S05]  /*2690*/  F2FP.BF16.F32.PACK_AB R9, RZ, R9 ;  /* 0x00000009ff09723e */ /* 0x000fca00000010ff */
[----:B------:R4:W-:Y:S01]  /*26a0*/  @P3 STG.E.U16 desc[UR36][R48.64+0x10], R9 ;  /* 0x0000100930003986 */ /* 0x0009e2000c101524 */
[----:B------:R-:W-:Y:S05]  /*26b0*/  @!P2 BRA `(.L_x_37) ;  /* 0x000000000004a947 */ /* 0x000fea0003800000 */
[----:B------:R0:W5:Y:S02]  /*26c0*/  LDG.E.LTC128B.U16 R55, desc[UR36][R46.64+0x12] ;  /* 0x000012242e377981 */ /* 0x000164000c1e1520 */
.L_x_37:
[----:B------:R-:W-:Y:S05]  /*26d0*/  BSYNC B1 ;  /* 0x0000000000017941 */ /* 0x000fea0003800000 */
.L_x_36:
[----:B----45:R-:W-:Y:S01]  /*26e0*/  IMAD.U32 R9, R55, 0x10000, RZ ;  /* 0x0001000037097824 */ /* 0x030fe200078e00ff */
[----:B------:R-:W-:Y:S01]  /*26f0*/  ISETP.GT.AND P3, PT, R3, 0x8, P0 ;  /* 0x000000080300780c */ /* 0x000fe20000764270 */
[----:B------:R-:W-:Y:S02]  /*2700*/  BSSY B1, `(.L_x_38) ;  /* 0x0000007000017945 */ /* 0x000fe40003800000 */
[----:B-1----:R-:W-:-:S04]  /*2710*/  FMUL R34, R9, R40 ;  /* 0x0000002809227220 */ /* 0x002fc80000400000 */
[----:B------:R-:W-:-:S05]  /*2720*/  FFMA R34, R37, R23, R34 ;  /* 0x0000001725227223 */ /* 0x000fca0000000022 */
[----:B------:R-:W-:-:S05]  /*2730*/  F2FP.BF16.F32.PACK_AB R34, RZ, R34 ;  /* 0x00000022ff22723e */ /* 0x000fca00000010ff */
[----:B------:R1:W-:Y:S01]  /*2740*/  @P2 STG.E.U16 desc[UR36][R48.64+0x12], R34 ;  /* 0x0000122230002986 */ /* 0x0003e2000c101524 */
[----:B------:R-:W-:Y:S05]  /*2750*/  @!P3 BRA `(.L_x_39) ;  /* 0x000000000004b947 */ /* 0x000fea0003800000 */
[----:B------:R4:W5:Y:S02]  /*2760*/  LDG.E.LTC128B.U16 R55, desc[UR36][R32.64+0x10] ;  /* 0x0000102420377981 */ /* 0x000964000c1e1520 */
.L_x_39:
[----:B------:R-:W-:Y:S05]  /*2770*/  BSYNC B1 ;  /* 0x0000000000017941 */ /* 0x000fea0003800000 */
.L_x_38:
[----:B-----5:R-:W-:Y:S01]  /*2780*/  IMAD.U32 R9, R55, 0x10000, RZ ;  /* 0x0001000037097824 */ /* 0x020fe200078e00ff */
        /* <DEDUP_REMOVED lines=8> */
.L_x_41:
[----:B------:R-:W-:Y:S05]  /*2810*/  BSYNC B1 ;  /* 0x0000000000017941 */ /* 0x000fea0003800000 */
.L_x_40:
[----:B0-2-4-:R-:W-:Y:S01]  /*2820*/  IMAD.MOV.U32 R32, RZ, RZ, R50 ;  /* 0x000000ffff207224 */ /* 0x015fe200078e0032 */
[----:B------:R-:W-:Y:S01]  /*2830*/  ISETP.GT.AND P0, PT, R56, 0x80, PT ;  /* 0x000000803800780c */ /* 0x000fe20003f04270 */
[----:B------:R-:W-:Y:S02]  /*2840*/  IMAD.MOV.U32 R33, RZ, RZ, R67 ;  /* 0x000000ffff217224 */ /* 0x000fe400078e0043 */
[----:B-----5:R-:W-:Y:S01]  /*2850*/  IMAD.U32 R9, R55, 0x10000, RZ ;  /* 0x0001000037097824 */ /* 0x020fe200078e00ff */
[----:B------:R-:W-:Y:S01]  /*2860*/  ISETP.GT.AND P2, PT, R3, RZ, P0 ;  /* 0x000000ff0300720c */ /* 0x000fe20000744270 */
[----:B------:R-:W-:-:S04]  /*2870*/  IMAD.WIDE.U32 R44, R12, 0x78, R32 ;  /* 0x000000780c2c7825 */ /* 0x000fc800078e0020 */
[----:B------:R-:W-:Y:S01]  /*2880*/  FMUL R32, R9, R40 ;  /* 0x0000002809207220 */ /* 0x000fe20000400000 */
[----:B------:R-:W-:Y:S01]  /*2890*/  IMAD R13, R13, 0x78, RZ ;  /* 0x000000780d0d7824 */ /* 0x000fe200078e02ff */
[----:B------:R-:W-:Y:S02]  /*28a0*/  IADD3 R9, P3, R20, R44, RZ ;  /* 0x0000002c14097210 */ /* 0x000fe40007f7e0ff */
[----:B------:R-:W-:Y:S01]  /*28b0*/  FFMA R39, R39, R23, R32 ;  /* 0x0000001727277223 */ /* 0x000fe20000000020 */
[----:B-1----:R-:W-:-:S04]  /*28c0*/  IMAD.IADD R49, R45, 0x1, R13 ;  /* 0x000000012d317824 */ /* 0x002fc800078e020d */
[----:B------:R-:W-:Y:S01]  /*28d0*/  F2FP.BF16.F32.PACK_AB R39, RZ, R39 ;  /* 0x00000027ff27723e */ /* 0x000fe200000010ff */
[----:B------:R-:W-:Y:S01]  /*28e0*/  IMAD.X R34, R49, 0x1, R15, P3 ;  /* 0x0000000131227824 */ /* 0x000fe200018e060f */
[----:B------:R-:W-:-:S03]  /*28f0*/  LEA R32, P3, R9, R6, 0x1 ;  /* 0x0000000609207211 */ /* 0x000fc600078608ff */
[----:B------:R0:W-:Y:S01]  /*2900*/  @P1 STG.E.U16 desc[UR36][R52.64+0x12], R39 ;  /* 0x0000122734001986 */ /* 0x0001e2000c101524 */
[----:B------:R-:W-:-:S05]  /*2910*/  LEA.HI.X R33, R9, R7, R34, 0x1, P3 ;  /* 0x0000000709217211 */ /* 0x000fca00018f0c22 */
[----:B------:R1:W2:Y:S01]  /*2920*/  @P2 LDG.E.LTC128B.U16 R55, desc[UR36][R32.64] ;  /* 0x0000002420372981 */ /* 0x0002a2000c1e1520 */
[----:B------:R-:W-:Y:S01]  /*2930*/  IMAD.WIDE.U32 R34, R12, 0x78, R42 ;  /* 0x000000780c227825 */ /* 0x000fe200078e002a */
[----:B------:R-:W-:Y:S01]  /*2940*/  ISETP.GT.AND P3, PT, R3, 0x1, P0 ;  /* 0x000000010300780c */ /* 0x000fe20000764270 */
[----:B------:R-:W-:Y:S02]  /*2950*/  BSSY B1, `(.L_x_42) ;  /* 0x0000016000017945 */ /* 0x000fe40003800000 */
[----:B---3--:R-:W-:Y:S02]  /*2960*/  IMAD R47, R11, 0xf0, RZ ;  /* 0x000000f00b2f7824 */ /* 0x008fe400078e02ff */
[----:B0-----:R-:W-:Y:S01]  /*2970*/  IMAD.WIDE.U32 R52, R10, 0xf0, R52 ;  /* 0x000000f00a347825 */ /* 0x001fe200078e0034 */
[----:B-1----:R-:W-:-:S03]  /*2980*/  IADD3 R32, P4, R42, R34, RZ ;  /* 0x000000222a207210 */ /* 0x002fc60007f9e0ff */
[----:B------:R-:W-:Y:S02]  /*2990*/  IMAD.IADD R35, R13, 0x1, R35 ;  /* 0x000000010d237824 */ /* 0x000fe400078e0223 */
[----:B------:R-:W-:Y:S02]  /*29a0*/  IMAD.IADD R11, R53, 0x1, R47 ;  /* 0x00000001350b7824 */ /* 0x000fe400078e022f */
[----:B------:R-:W-:-:S03]  /*29b0*/  IMAD.WIDE.U32 R36, R65, R12, R34 ;  /* 0x0000000c41247225 */ /* 0x000fc600078e0022 */
[----:B------:R-:W-:-:S04]  /*29c0*/  IADD3 R36, P1, R4, R36, RZ ;  /* 0x0000002404247210 */ /* 0x000fc80007f3e0ff */
[----:B------:R-:W-:-:S03]  /*29d0*/  IADD3.X R37, R5, R63, R37, P1, !PT ;  /* 0x0000003f05257210 */ /* 0x000fc60000ffe425 */
[----:B------:R-:W-:-:S03]  /*29e0*/  IMAD.WIDE.U32 R36, R41, R8, R36 ;  /* 0x0000000829247225 */ /* 0x000fc600078e0024 */
[----:B------:R-:W-:Y:S01]  /*29f0*/  LEA R38, P1, R36, R6, 0x1 ;  /* 0x0000000624267211 */ /* 0x000fe200078208ff */
[----:B--2---:R-:W-:-:S04]  /*2a00*/  IMAD.U32 R9, R55, 0x10000, RZ ;  /* 0x0001000037097824 */ /* 0x004fc800078e00ff */
[----:B------:R-:W-:-:S04]  /*2a10*/  FMUL R9, R9, R40 ;  /* 0x0000002809097220 */ /* 0x000fc80000400000 */
[----:B------:R-:W-:-:S05]  /*2a20*/  FFMA R9, R24, R23, R9 ;  /* 0x0000001718097223 */ /* 0x000fca0000000009 */
[----:B------:R-:W-:Y:S01]  /*2a30*/  F2FP.BF16.F32.PACK_AB R10, RZ, R9 ;  /* 0x00000009ff0a723e */ /* 0x000fe200000010ff */
[----:B------:R-:W-:-:S03]  /*2a40*/  IMAD.IADD R9, R61, 0x1, R37 ;  /* 0x000000013d097824 */ /* 0x000fc600078e0225 */
[----:B------:R-:W-:Y:S01]  /*2a50*/  PRMT R13, R10, 0x7610, R13 ;  /* 0x000076100a0d7816 */ /* 0x000fe2000000000d */
[----:B------:R-:W-:Y:S01]  /*2a60*/  @P2 IMAD.MOV.U32 R10, RZ, RZ, R52 ;  /* 0x000000ffff0a2224 */ /* 0x000fe200078e0034 */
[----:B------:R-:W-:-:S04]  /*2a70*/  LEA.HI.X R39, R36, R7, R9, 0x1, P1 ;  /* 0x0000000724277211 */ /* 0x000fc800008f0c09 */
[----:B------:R0:W-:Y:S01]  /*2a80*/  @P2 STG.E.U16 desc[UR36][R10.64], R13 ;  /* 0x0000000d0a002986 */ /* 0x0001e2000c101524 */
[----:B------:R-:W-:Y:S05]  /*2a90*/  @!P3 BRA `(.L_x_43) ;  /* 0x000000000004b947 */ /* 0x000fea0003800000 */
[----:B------:R1:W5:Y:S02]  /*2aa0*/  LDG.E.LTC128B.U16 R55, desc[UR36][R38.64+0x2] ;  /* 0x0000022426377981 */ /* 0x000364000c1e1520 */
.L_x_43:
[----:B------:R-:W-:Y:S05]  /*2ab0*/  BSYNC B1 ;  /* 0x0000000000017941 */ /* 0x000fea0003800000 */
.L_x_42:
[----:B-----5:R-:W-:Y:S01]  /*2ac0*/  IMAD.U32 R9, R55, 0x10000, RZ ;  /* 0x0001000037097824 */ /* 0x020fe200078e00ff */
[----:B------:R-:W-:Y:S01]  /*2ad0*/  ISETP.GT.AND P1, PT, R56, 0x88, PT ;  /* 0x000000883800780c */ /* 0x000fe20003f24270 */
[----:B------:R-:W-:Y:S01]  /*2ae0*/  @P3 IMAD.MOV.U32 R24, RZ, RZ, R52 ;  /* 0x000000ffff183224 */ /* 0x000fe200078e0034 */
[----:B------:R-:W-:Y:S01]  /*2af0*/  BSSY B1, `(.L_x_44) ;  /* 0x0000010000017945 */ /* 0x000fe20003800000 */
[----:B------:R-:W-:Y:S01]  /*2b00*/  FMUL R14, R9, R40 ;  /* 0x00000028090e7220 */ /* 0x000fe20000400000 */
[----:B------:R-:W-:Y:S01]  /*2b10*/  IMAD.X R33, R35, 0x1, R43, P4 ;  /* 0x0000000123217824 */ /* 0x000fe200020e062b */
[----:B------:R-:W-:Y:S02]  /*2b20*/  IADD3 R44, P2, P4, R20, R44, R42 ;  /* 0x0000002c142c7210 */ /* 0x000fe40007c5e02a */
[----:B------:R-:W-:Y:S01]  /*2b30*/  FFMA R14, R25, R23, R14 ;  /* 0x00000017190e7223 */ /* 0x000fe2000000000e */
[----:B------:R-:W-:Y:S01]  /*2b40*/  @P3 IMAD.MOV.U32 R25, RZ, RZ, R11 ;  /* 0x000000ffff193224 */ /* 0x000fe200078e000b */
[----:B------:R-:W-:Y:S01]  /*2b50*/  IADD3.X R15, R15, R49, R43, P2, P4 ;  /* 0x000000310f0f7210 */ /* 0x000fe200017e842b */
[----:B------:R-:W-:Y:S01]  /*2b60*/  IMAD.WIDE.U32 R20, R65, R12, R32 ;  /* 0x0000000c41147225 */ /* 0x000fe200078e0020 */
[----:B------:R-:W-:-:S02]  /*2b70*/  ISETP.GT.AND P2, PT, R3, RZ, P1 ;  /* 0x000000ff0300720c */ /* 0x000fc40000f44270 */
[----:B------:R-:W-:Y:S02]  /*2b80*/  F2FP.BF16.F32.PACK_AB R9, RZ, R14 ;  /* 0x0000000eff09723e */ /* 0x000fe400000010ff */
[----:B------:R-:W-:Y:S02]  /*2b90*/  LEA R12, P4, R44, R6, 0x1 ;  /* 0x000000062c0c7211 */ /* 0x000fe400078808ff */
[----:B------:R-:W-:Y:S01]  /*2ba0*/  IADD3 R14, P5, R4, R20, RZ ;  /* 0x00000014040e7210 */ /* 0x000fe20007fbe0ff */
[----:B------:R2:W-:Y:S01]  /*2bb0*/  @P3 STG.E.U16 desc[UR36][R24.64+0x2], R9 ;  /* 0x0000020918003986 */ /* 0x0005e2000c101524 */
[----:B0-----:R-:W-:-:S05]  /*2bc0*/  LEA.HI.X R13, R44, R7, R15, 0x1, P4 ;  /* 0x000000072c0d7211 */ /* 0x001fca00020f0c0f */
[----:B------:R-:W-:Y:S06]  /*2bd0*/  @!P2 BRA `(.L_x_45) ;  /* 0x000000000004a947 */ /* 0x000fec0003800000 */
[----:B------:R0:W5:Y:S02]  /*2be0*/  LDG.E.LTC128B.U16 R55, desc[UR36][R12.64] ;  /* 0x000000240c377981 */ /* 0x000164000c1e1520 */
.L_x_45:
[----:B------:R-:W-:Y:S05]  /*2bf0*/  BSYNC B1 ;  /* 0x0000000000017941 */ /* 0x000fea0003800000 */
.L_x_44:
[----:B--2--5:R-:W-:Y:S01]  /*2c00*/  IMAD.U32 R9, R55, 0x10000, RZ ;  /* 0x0001000037097824 */ /* 0x024fe200078e00ff */
[----:B------:R-:W-:Y:S01]  /*2c10*/  IADD3.X R15, R5, R63, R21, P5, !PT ;  /* 0x0000003f050f7210 */ /* 0x000fe20002ffe415 */
[----:B------:R-:W-:Y:S01]  /*2c20*/  BSSY B1, `(.L_x_46) ;  /* 0x000000e000017945 */ /* 0x000fe20003800000 */
[----:B------:R-:W-:Y:S01]  /*2c30*/  IADD3 R4, P4, R57, R52, RZ ;  /* 0x0000003439047210 */ /* 0x000fe20007f9e0ff */
[----:B------:R-:W-:Y:S01]  /*2c40*/  FMUL R5, R9, R40 ;  /* 0x0000002809057220 */ /* 0x000fe20000400000 */
[----:B------:R-:W-:Y:S01]  /*2c50*/  ISETP.GT.AND P3, PT, R3, 0x1, P1 ;  /* 0x000000010300780c */ /* 0x000fe20000f64270 */
[----:B------:R-:W-:-:S04]  /*2c60*/  IMAD.WIDE.U32 R8, R41, R8, R14 ;  /* 0x0000000829087225 */ /* 0x000fc800078e000e */
[----:B------:R-:W-:Y:S01]  /*2c70*/  FFMA R5, R26, R23, R5 ;  /* 0x000000171a057223 */ /* 0x000fe20000000005 */
[----:B------:R-:W-:Y:S01]  /*2c80*/  IMAD.IADD R9, R61, 0x1, R9 ;  /* 0x000000013d097824 */ /* 0x000fe200078e0209 */
[----:B------:R-:W-:-:S03]  /*2c90*/  LEA R6, P5, R8, R6, 0x1 ;  /* 0x0000000608067211 */ /* 0x000fc600078a08ff */
[----:B------:R-:W-:Y:S01]  /*2ca0*/  F2FP.BF16.F32.PACK_AB R10, RZ, R5 ;  /* 0x00000005ff0a723e */ /* 0x000fe200000010ff */
[----:B------:R-:W-:Y:S01]  /*2cb0*/  IMAD.X R5, R11, 0x1, R59, P4 ;  /* 0x000000010b057824 */ /* 0x000fe200020e063b */
[----:B------:R-:W-:-:S04]  /*2cc0*/  LEA.HI.X R7, R8, R7, R9, 0x1, P5 ;  /* 0x0000000708077211 */ /* 0x000fc800028f0c09 */
[----:B------:R2:W-:Y:S01]  /*2cd0*/  @P2 STG.E.U16 desc[UR36][R4.64], R10 ;  /* 0x0000000a04002986 */ /* 0x0005e2000c101524 */
[----:B------:R-:W-:Y:S05]  /*2ce0*/  @!P3 BRA `(.L_x_47) ;  /* 0x000000000004b947 */ /* 0x000fea0003800000 */
[----:B------:R3:W5:Y:S02]  /*2cf0*/  LDG.E.LTC128B.U16 R55, desc[UR36][R6.64+0x2] ;  /* 0x0000022406377981 */ /* 0x000764000c1e1520 */
.L_x_47:
[----:B------:R-:W-:Y:S05]  /*2d00*/  BSYNC B1 ;  /* 0x0000000000017941 */ /* 0x000fea0003800000 */
.L_x_46:
        /* <DEDUP_REMOVED lines=9> */
.L_x_49:
[----:B------:R-:W-:Y:S05]  /*2da0*/  BSYNC B1 ;  /* 0x0000000000017941 */ /* 0x000fea0003800000 */
.L_x_48:
[----:B--2-45:R-:W-:Y:S01]  /*2db0*/  IMAD.U32 R5, R55, 0x10000, RZ ;  /* 0x0001000037057824 */ /* 0x034fe200078e00ff */
[----:B------:R-:W-:Y:S01]  /*2dc0*/  ISETP.GT.AND P0, PT, R3, 0x9, P0 ;  /* 0x000000090300780c */ /* 0x000fe20000704270 */
[----:B------:R-:W-:Y:S02]  /*2dd0*/  BSSY B1, `(.L_x_50) ;  /* 0x000000a000017945 */ /* 0x000fe40003800000 */
[----:B------:R-:W-:-:S04]  /*2de0*/  FMUL R5, R5, R40 ;  /* 0x0000002805057220 */ /* 0x000fc80000400000 */
[----:B------:R-:W-:-:S05]  /*2df0*/  FFMA R5, R28, R23, R5 ;  /* 0x000000171c057223 */ /* 0x000fca0000000005 */
[----:B------:R-:W-:Y:S01]  /*2e00*/  F2FP.BF16.F32.PACK_AB R4, RZ, R5 ;  /* 0x00000005ff04723e */ /* 0x000fe200000010ff */
[----:B------:R-:W-:-:S03]  /*2e10*/  IMAD.IADD R5, R47, 0x1, R53 ;  /* 0x000000012f057824 */ /* 0x000fc600078e0235 */
[----:B------:R-:W-:Y:S01]  /*2e20*/  PRMT R8, R4, 0x7610, R8 ;  /* 0x0000761004087816 */ /* 0x000fe20000000008 */
[----:B------:R-:W-:-:S05]  /*2e30*/  @P2 IMAD.MOV.U32 R4, RZ, RZ, R52 ;  /* 0x000000ffff042224 */ /* 0x000fca00078e0034 */
[----:B------:R2:W-:Y:S01]  /*2e40*/  @P2 STG.E.U16 desc[UR36][R4.64+0x10], R8 ;  /* 0x0000100804002986 */ /* 0x0005e2000c101524 */
[----:B------:R-:W-:Y:S05]  /*2e50*/  @!P0 BRA `(.L_x_51) ;  /* 0x0000000000048947 */ /* 0x000fea0003800000 */
[----:B------:R4:W5:Y:S02]  /*2e60*/  LDG.E.LTC128B.U16 R55, desc[UR36][R38.64+0x12] ;  /* 0x0000122426377981 */ /* 0x000964000c1e1520 */
.L_x_51:
[----:B------:R-:W-:Y:S05]  /*2e70*/  BSYNC B1 ;  /* 0x0000000000017941 */ /* 0x000fea0003800000 */
.L_x_50:
[----:B-----5:R-:W-:Y:S01]  /*2e80*/  IMAD.U32 R9, R55, 0x10000, RZ ;  /* 0x0001000037097824 */ /* 0x020fe200078e00ff */
[----:B------:R-:W-:Y:S01]  /*2e90*/  ISETP.GT.AND P2, PT, R3, 0x8, P1 ;  /* 0x000000080300780c */ /* 0x000fe20000f44270 */
[----:B------:R-:W-:Y:S02]  /*2ea0*/  BSSY B1, `(.L_x_52) ;  /* 0x000000a000017945 */ /* 0x000fe40003800000 */
[----:B--2---:R-:W-:Y:S01]  /*2eb0*/  FMUL R8, R9, R40 ;  /* 0x0000002809087220 */ /* 0x004fe20000400000 */
[----:B------:R-:W-:-:S03]  /*2ec0*/  @P0 IMAD.MOV.U32 R9, RZ, RZ, R5 ;  /* 0x000000ffff090224 */ /* 0x000fc600078e0005 */
[----:B------:R-:W-:-:S05]  /*2ed0*/  FFMA R8, R29, R23, R8 ;  /* 0x000000171d087223 */ /* 0x000fca0000000008 */
[----:B------:R-:W-:-:S04]  /*2ee0*/  F2FP.BF16.F32.PACK_AB R8, RZ, R8 ;  /* 0x00000008ff08723e */ /* 0x000fc800000010ff */
[----:B------:R-:W-:Y:S01]  /*2ef0*/  PRMT R10, R8, 0x7610, R10 ;  /* 0x00007610080a7816 */ /* 0x000fe2000000000a */
[----:B------:R-:W-:-:S05]  /*2f00*/  @P0 IMAD.MOV.U32 R8, RZ, RZ, R52 ;  /* 0x000000ffff080224 */ /* 0x000fca00078e0034 */
[----:B------:R2:W-:Y:S01]  /*2f10*/  @P0 STG.E.U16 desc[UR36][R8.64+0x12], R10 ;  /* 0x0000120a08000986 */ /* 0x0005e2000c101524 */
[----:B------:R-:W-:Y:S05]  /*2f20*/  @!P2 BRA `(.L_x_53) ;  /* 0x000000000004a947 */ /* 0x000fea0003800000 */
[----:B------:R0:W5:Y:S02]  /*2f30*/  LDG.E.LTC128B.U16 R55, desc[UR36][R6.64+0x10] ;  /* 0x0000102406377981 */ /* 0x000164000c1e1520 */
.L_x_53:
[----:B------:R-:W-:Y:S05]  /*2f40*/  BSYNC B1 ;  /* 0x0000000000017941 */ /* 0x000fea0003800000 */
.L_x_52:
[----:B--2--5:R-:W-:Y:S01]  /*2f50*/  IMAD.U32 R9, R55, 0x10000, RZ ;  /* 0x0001000037097824 */ /* 0x024fe200078e00ff */
[----:B------:R-:W-:Y:S01]  /*2f60*/  IADD3 R4, P0, R57, R52, RZ ;  /* 0x0000003439047210 */ /* 0x000fe20007f1e0ff */
[----:B------:R-:W-:Y:S01]  /*2f70*/  BSSY B1, `(.L_x_54) ;  /* 0x0000009000017945 */ /* 0x000fe20003800000 */
[----:B------:R-:W-:Y:S01]  /*2f80*/  ISETP.GT.AND P1, PT, R3, 0x9, P1 ;  /* 0x000000090300780c */ /* 0x000fe20000f24270 */
[----:B------:R-:W-:Y:S02]  /*2f90*/  FMUL R9, R9, R40 ;  /* 0x0000002809097220 */ /* 0x000fe40000400000 */
[----:B------:R-:W-:Y:S02]  /*2fa0*/  IMAD.X R5, R5, 0x1, R59, P0 ;  /* 0x0000000105057824 */ /* 0x000fe400000e063b */
[----:B------:R-:W-:-:S05]  /*2fb0*/  FFMA R9, R30, R23, R9 ;  /* 0x000000171e097223 */ /* 0x000fca0000000009 */
[----:B------:R-:W-:-:S05]  /*2fc0*/  F2FP.BF16.F32.PACK_AB R9, RZ, R9 ;  /* 0x00000009ff09723e */ /* 0x000fca00000010ff */
[----:B------:R2:W-:Y:S01]  /*2fd0*/  @P2 STG.E.U16 desc[UR36][R4.64+0x10], R9 ;  /* 0x0000100904002986 */ /* 0x0005e2000c101524 */
[----:B------:R-:W-:Y:S05]  /*2fe0*/  @!P1 BRA `(.L_x_55) ;  /* 0x0000000000049947 */ /* 0x000fea0003800000 */
[----:B------:R0:W5:Y:S02]  /*2ff0*/  LDG.E.LTC128B.U16 R55, desc[UR36][R6.64+0x12] ;  /* 0x0000122406377981 */ /* 0x000164000c1e1520 */
.L_x_55:
[----:B------:R-:W-:Y:S05]  /*3000*/  BSYNC B1 ;  /* 0x0000000000017941 */ /* 0x000fea0003800000 */
.L_x_54:
[----:B------:R-:W-:Y:S05]  /*3010*/  @!P1 BRA `(.L_x_56) ;  /* 0x0000000400749947 */ /* 0x000fea0003800000 */
[----:B-----5:R-:W-:-:S04]  /*3020*/  IMAD.U32 R55, R55, 0x10000, RZ ;  /* 0x0001000037377824 */ /* 0x020fc800078e00ff */
[----:B0--3--:R-:W-:-:S04]  /*3030*/  FMUL R6, R55, R40 ;  /* 0x0000002837067220 */ /* 0x009fc80000400000 */
[----:B------:R-:W-:-:S05]  /*3040*/  FFMA R6, R31, R23, R6 ;  /* 0x000000171f067223 */ /* 0x000fca0000000006 */
[----:B------:R-:W-:-:S05]  /*3050*/  F2FP.BF16.F32.PACK_AB R6, RZ, R6 ;  /* 0x00000006ff06723e */ /* 0x000fca00000010ff */
[----:B------:R0:W-:Y:S01]  /*3060*/  STG.E.U16 desc[UR36][R4.64+0x12], R6 ;  /* 0x0000120604007986 */ /* 0x0001e2000c101524 */
[----:B------:R-:W-:Y:S05]  /*3070*/  BRA `(.L_x_56) ;  /* 0x00000004005c7947 */ /* 0x000fea0003800000 */
.L_x_29:
[----:B------:R-:W-:Y:S01]  /*3080*/  ISETP.GT.AND P4, PT, R3, 0x1, P2 ;  /* 0x000000010300780c */ /* 0x000fe20001784270 */
[----:B------:R-:W-:Y:S01]  /*3090*/  ULDC.64 UR4, c[0x0][0x5c0] ;  /* 0x0001700000047ab9 */ /* 0x000fe20000000a00 */
[-C--:B------:R-:W-:Y:S01]  /*30a0*/  FMUL R33, R33, R23.reuse ;  /* 0x0000001721217220 */ /* 0x080fe20000400000 */
[----:B------:R-:W-:Y:S01]  /*30b0*/  LEA R6, P1, R46, UR4, 0x1 ;  /* 0x000000042e067c11 */ /* 0x000fe2000f8208ff */
[C---:B------:R-:W-:Y:S01]  /*30c0*/  IMAD.SHL.U32 R21, R10.reuse, 0x10, RZ ;  /* 0x000000100a157824 */ /* 0x040fe200078e00ff */
[----:B------:R-:W-:Y:S01]  /*30d0*/  SHF.L.U64.HI R15, R10, 0x4, R11 ;  /* 0x000000040a0f7819 */ /* 0x000fe2000001020b */
[-C--:B------:R-:W-:Y:S01]  /*30e0*/  FMUL R32, R32, R23.reuse ;  /* 0x0000001720207220 */ /* 0x080fe20000400000 */
[----:B------:R-:W-:Y:S01]  /*30f0*/  LEA.HI.X R7, R46, UR5, R49, 0x1, P1 ;  /* 0x000000052e077c11 */ /* 0x000fe200088f0c31 */
[----:B------:R-:W-:Y:S01]  /*3100*/  FMUL R34, R34, R23 ;  /* 0x0000001722227220 */ /* 0x000fe20000400000 */
[----:B------:R-:W-:Y:S01]  /*3110*/  F2FP.BF16.F32.PACK_AB R33, RZ, R33 ;  /* 0x00000021ff21723e */ /* 0x000fe200000010ff */
[-C--:B------:R-:W-:Y:S01]  /*3120*/  FMUL R35, R35, R23.reuse ;  /* 0x0000001723237220 */ /* 0x080fe20000400000 */
[----:B------:R-:W-:Y:S01]  /*3130*/  ISETP.GT.AND P3, PT, R56, 0x8, PT ;  /* 0x000000083800780c */ /* 0x000fe20003f64270 */
[-C--:B------:R-:W-:Y:S01]  /*3140*/  FMUL R36, R36, R23.reuse ;  /* 0x0000001724247220 */ /* 0x080fe20000400000 */
[----:B------:R-:W-:Y:S01]  /*3150*/  F2FP.BF16.F32.PACK_AB R32, RZ, R32 ;  /* 0x00000020ff20723e */ /* 0x000fe200000010ff */
[----:B------:R0:W-:Y:S01]  /*3160*/  @P4 STG.E.U16 desc[UR36][R6.64+0x2], R33 ;  /* 0x0000022106004986 */ /* 0x0001e2000c101524 */
[----:B------:R-:W-:Y:S01]  /*3170*/  IADD3 R8, P4, R21, R6, RZ ;  /* 0x0000000615087210 */ /* 0x000fe20007f9e0ff */
[-C--:B------:R-:W-:Y:S01]  /*3180*/  FMUL R37, R37, R23.reuse ;  /* 0x0000001725257220 */ /* 0x080fe20000400000 */
[C---:B------:R-:W-:Y:S01]  /*3190*/  ISETP.GT.AND P1, PT, R3.reuse, RZ, P3 ;  /* 0x000000ff0300720c */ /* 0x040fe20001f24270 */
[----:B------:R-:W-:Y:S01]  /*31a0*/  @P0 STG.E.U16 desc[UR36][R6.64], R32 ;  /* 0x0000002006000986 */ /* 0x000fe2000c101524 */
[----:B------:R-:W-:Y:S01]  /*31b0*/  ISETP.GT.AND P5, PT, R3, 0x1, P3 ;  /* 0x000000010300780c */ /* 0x000fe20001fa4270 */
[----:B------:R-:W-:Y:S01]  /*31c0*/  IMAD.X R9, R15, 0x1, R7, P4 ;  /* 0x000000010f097824 */ /* 0x000fe200020e0607 */
[----:B------:R-:W-:Y:S01]  /*31d0*/  ISETP.GT.AND P4, PT, R3, 0x8, P2 ;  /* 0x000000080300780c */ /* 0x000fe20001784270 */
[-C--:B------:R-:W-:Y:S01]  /*31e0*/  FMUL R38, R38, R23.reuse ;  /* 0x0000001726267220 */ /* 0x080fe20000400000 */
[----:B------:R-:W-:Y:S01]  /*31f0*/  F2FP.BF16.F32.PACK_AB R34, RZ, R34 ;  /* 0x00000022ff22723e */ /* 0x000fe200000010ff */
[----:B------:R-:W-:Y:S01]  /*3200*/  FMUL R39, R39, R23 ;  /* 0x0000001727277220 */ /* 0x000fe20000400000 */
[----:B------:R-:W-:Y:S01]  /*3210*/  F2FP.BF16.F32.PACK_AB R35, RZ, R35 ;  /* 0x00000023ff23723e */ /* 0x000fe200000010ff */
[----:B------:R-:W-:Y:S01]  /*3220*/  FMUL R24, R24, R23 ;  /* 0x0000001718187220 */ /* 0x000fe20000400000 */
[----:B------:R-:W-:Y:S01]  /*3230*/  F2FP.BF16.F32.PACK_AB R36, RZ, R36 ;  /* 0x00000024ff24723e */ /* 0x000fe200000010ff */
[----:B0-----:R-:W-:Y:S01]  /*3240*/  IMAD R33, R11, 0xf0, RZ ;  /* 0x000000f00b217824 */ /* 0x001fe200078e02ff */
[C---:B------:R-:W-:Y:S01]  /*3250*/  ISETP.GT.AND P2, PT, R3.reuse, 0x9, P2 ;  /* 0x000000090300780c */ /* 0x040fe20001744270 */
[----:B------:R-:W-:Y:S01]  /*3260*/  @P1 STG.E.U16 desc[UR36][R8.64], R34 ;  /* 0x0000002208001986 */ /* 0x000fe2000c101524 */
[----:B------:R-:W-:Y:S01]  /*3270*/  ISETP.GT.AND P1, PT, R56, 0x80, PT ;  /* 0x000000803800780c */ /* 0x000fe20003f24270 */
[----:B------:R-:W-:Y:S01]  /*3280*/  IMAD.WIDE.U32 R10, R10, 0xf0, R8 ;  /* 0x000000f00a0a7825 */ /* 0x000fe200078e0008 */
[----:B------:R-:W-:Y:S01]  /*3290*/  F2FP.BF16.F32.PACK_AB R37, RZ, R37 ;  /* 0x00000025ff25723e */ /* 0x000fe200000010ff */
[----:B------:R-:W-:Y:S01]  /*32a0*/  @P5 STG.E.U16 desc[UR36][R8.64+0x2], R35 ;  /* 0x0000022308005986 */ /* 0x000fe2000c101524 */
[----:B------:R-:W-:Y:S01]  /*32b0*/  ISETP.GT.AND P5, PT, R3, RZ, P1 ;  /* 0x000000ff0300720c */ /* 0x000fe20000fa4270 */
[----:B------:R-:W-:Y:S01]  /*32c0*/  IMAD.IADD R5, R33, 0x1, R11 ;  /* 0x0000000121057824 */ /* 0x000fe200078e020b */
[----:B------:R-:W-:Y:S01]  /*32d0*/  F2FP.BF16.F32.PACK_AB R38, RZ, R38 ;  /* 0x00000026ff26723e */ /* 0x000fe200000010ff */
[----:B------:R-:W-:Y:S01]  /*32e0*/  @P4 STG.E.U16 desc[UR36][R6.64+0x10], R36 ;  /* 0x0000102406004986 */ /* 0x000fe2000c101524 */
[----:B------:R-:W-:Y:S01]  /*32f0*/  ISETP.GT.AND P4, PT, R3, 0x8, P3 ;  /* 0x000000080300780c */ /* 0x000fe20001f84270 */
[----:B------:R-:W-:Y:S01]  /*3300*/  FMUL R25, R25, R23 ;  /* 0x0000001719197220 */ /* 0x000fe20000400000 */
[----:B------:R-:W-:Y:S01]  /*3310*/  ISETP.GT.AND P3, PT, R3, 0x9, P3 ;  /* 0x000000090300780c */ /* 0x000fe20001f64270 */
[----:B------:R0:W-:Y:S01]  /*3320*/  @P2 STG.E.U16 desc[UR36][R6.64+0x12], R37 ;  /* 0x0000122506002986 */ /* 0x0001e2000c101524 */
[----:B------:R-:W-:Y:S01]  /*3330*/  F2FP.BF16.F32.PACK_AB R39, RZ, R39 ;  /* 0x00000027ff27723e */ /* 0x000fe200000010ff */
[-C--:B------:R-:W-:Y:S01]  /*3340*/  FMUL R26, R26, R23.reuse ;  /* 0x000000171a1a7220 */ /* 0x080fe20000400000 */
[----:B------:R-:W-:Y:S01]  /*3350*/  ISETP.GT.AND P0, PT, R56, 0x88, PT ;  /* 0x000000883800780c */ /* 0x000fe20003f04270 */
[----:B------:R-:W-:Y:S01]  /*3360*/  FMUL R27, R27, R23 ;  /* 0x000000171b1b7220 */ /* 0x000fe20000400000 */
[----:B------:R-:W-:Y:S01]  /*3370*/  F2FP.BF16.F32.PACK_AB R24, RZ, R24 ;  /* 0x00000018ff18723e */ /* 0x000fe200000010ff */
[----:B------:R-:W-:Y:S01]  /*3380*/  @P5 IMAD.MOV.U32 R4, RZ, RZ, R10 ;  /* 0x000000ffff045224 */ /* 0x000fe200078e000a */
[----:B------:R-:W-:Y:S01]  /*3390*/  F2FP.BF16.F32.PACK_AB R25, RZ, R25 ;  /* 0x00000019ff19723e */ /* 0x000fe200000010ff */
[-C--:B------:R-:W-:Y:S01]  /*33a0*/  FMUL R28, R28, R23.reuse ;  /* 0x000000171c1c7220 */ /* 0x080fe20000400000 */
[----:B------:R-:W-:Y:S01]  /*33b0*/  F2FP.BF16.F32.PACK_AB R26, RZ, R26 ;  /* 0x0000001aff1a723e */ /* 0x000fe200000010ff */
[----:B------:R-:W-:Y:S01]  /*33c0*/  @P4 STG.E.U16 desc[UR36][R8.64+0x10], R38 ;  /* 0x0000102608004986 */ /* 0x000fe2000c101524 */
[----:B------:R-:W-:Y:S01]  /*33d0*/  ISETP.GT.AND P4, PT, R3, 0x1, P1 ;  /* 0x000000010300780c */ /* 0x000fe20000f84270 */
[-C--:B------:R-:W-:Y:S01]  /*33e0*/  FMUL R29, R29, R23.reuse ;  /* 0x000000171d1d7220 */ /* 0x080fe20000400000 */
[C---:B------:R-:W-:Y:S01]  /*33f0*/  ISETP.GT.AND P2, PT, R3.reuse, 0x8, P1 ;  /* 0x000000080300780c */ /* 0x040fe20000f44270 */
[----:B------:R1:W-:Y:S01]  /*3400*/  @P3 STG.E.U16 desc[UR36][R8.64+0x12], R39 ;  /* 0x0000122708003986 */ /* 0x0003e2000c101524 */
[C---:B------:R-:W-:Y:S01]  /*3410*/  ISETP.GT.AND P3, PT, R3.reuse, RZ, P0 ;  /* 0x000000ff0300720c */ /* 0x040fe20000764270 */
[-C--:B------:R-:W-:Y:S01]  /*3420*/  FMUL R30, R30, R23.reuse ;  /* 0x000000171e1e7220 */ /* 0x080fe20000400000 */
[----:B------:R-:W-:Y:S01]  /*3430*/  ISETP.GT.AND P1, PT, R3, 0x9, P1 ;  /* 0x000000090300780c */ /* 0x000fe20000f24270 */
[----:B------:R2:W-:Y:S01]  /*3440*/  @P5 STG.E.U16 desc[UR36][R4.64], R24 ;  /* 0x0000001804005986 */ /* 0x0005e2000c101524 */
[----:B0-----:R-:W-:Y:S01]  /*3450*/  IADD3 R6, P5, R21, R10, RZ ;  /* 0x0000000a15067210 */ /* 0x001fe20007fbe0ff */
[----:B------:R-:W-:Y:S01]  /*3460*/  FMUL R31, R31, R23 ;  /* 0x000000171f1f7220 */ /* 0x000fe20000400000 */
[----:B------:R-:W-:-:S02]  /*3470*/  F2FP.BF16.F32.PACK_AB R27, RZ, R27 ;  /* 0x0000001bff1b723e */ /* 0x000fc400000010ff */
[----:B------:R-:W-:Y:S01]  /*3480*/  F2FP.BF16.F32.PACK_AB R28, RZ, R28 ;  /* 0x0000001cff1c723e */ /* 0x000fe200000010ff */
[--C-:B------:R-:W-:Y:S01]  /*3490*/  @P4 IMAD.MOV.U32 R12, RZ, RZ, R10.reuse ;  /* 0x000000ffff0c4224 */ /* 0x100fe200078e000a */
[----:B------:R-:W-:Y:S01]  /*34a0*/  F2FP.BF16.F32.PACK_AB R29, RZ, R29 ;  /* 0x0000001dff1d723e */ /* 0x000fe200000010ff */
[--C-:B------:R-:W-:Y:S01]  /*34b0*/  @P4 IMAD.MOV.U32 R13, RZ, RZ, R5.reuse ;  /* 0x000000ffff0d4224 */ /* 0x100fe200078e0005 */
[----:B------:R-:W-:Y:S01]  /*34c0*/  F2FP.BF16.F32.PACK_AB R30, RZ, R30 ;  /* 0x0000001eff1e723e */ /* 0x000fe200000010ff */
[--C-:B------:R-:W-:Y:S01]  /*34d0*/  IMAD.X R7, R15, 0x1, R5.reuse, P5 ;  /* 0x000000010f077824 */ /* 0x100fe200028e0605 */
[----:B-1----:R-:W-:Y:S01]  /*34e0*/  IADD3 R8, P5, R21, R10, RZ ;  /* 0x0000000a15087210 */ /* 0x002fe20007fbe0ff */
[----:B--2---:R-:W-:Y:S01]  /*34f0*/  @P2 IMAD.MOV.U32 R4, RZ, RZ, R10 ;  /* 0x000000ffff042224 */ /* 0x004fe200078e000a */
[----:B------:R-:W-:Y:S01]  /*3500*/  @P4 STG.E.U16 desc[UR36][R12.64+0x2], R25 ;  /* 0x000002190c004986 */ /* 0x000fe2000c101524 */
[C---:B------:R-:W-:Y:S01]  /*3510*/  ISETP.GT.AND P4, PT, R3.reuse, 0x1, P0 ;  /* 0x000000010300780c */ /* 0x040fe20000784270 */
[----:B------:R-:W-:Y:S01]  /*3520*/  @P1 IMAD.MOV.U32 R11, RZ, RZ, R5 ;  /* 0x000000ffff0b1224 */ /* 0x000fe200078e0005 */
[----:B------:R-:W-:Y:S01]  /*3530*/  F2FP.BF16.F32.PACK_AB R31, RZ, R31 ;  /* 0x0000001fff1f723e */ /* 0x000fe200000010ff */
[----:B------:R-:W-:Y:S01]  /*3540*/  @P3 STG.E.U16 desc[UR36][R6.64], R26 ;  /* 0x0000001a06003986 */ /* 0x000fe2000c101524 */
[----:B------:R-:W-:Y:S01]  /*3550*/  ISETP.GT.AND P3, PT, R3, 0x8, P0 ;  /* 0x000000080300780c */ /* 0x000fe20000764270 */
[----:B------:R-:W-:Y:S01]  /*3560*/  IMAD.X R9, R5, 0x1, R15, P5 ;  /* 0x0000000105097824 */ /* 0x000fe200028e060f */
[----:B------:R-:W-:-:S07]  /*3570*/  ISETP.GT.AND P0, PT, R3, 0x9, P0 ;  /* 0x000000090300780c */ /* 0x000fce0000704270 */
[----:B------:R-:W-:Y:S04]  /*3580*/  @P4 STG.E.U16 desc[UR36][R6.64+0x2], R27 ;  /* 0x0000021b06004986 */ /* 0x000fe8000c101524 */
[----:B------:R0:W-:Y:S04]  /*3590*/  @P2 STG.E.U16 desc[UR36][R4.64+0x10], R28 ;  /* 0x0000101c04002986 */ /* 0x0001e8000c101524 */
[----:B------:R1:W-:Y:S04]  /*35a0*/  @P1 STG.E.U16 desc[UR36][R10.64+0x12], R29 ;  /* 0x0000121d0a001986 */ /* 0x0003e8000c101524 */
[----:B------:R1:W-:Y:S01]  /*35b0*/  @P3 STG.E.U16 desc[UR36][R8.64+0x10], R30 ;  /* 0x0000101e08003986 */ /* 0x0003e2000c101524 */
[----:B0-----:R-:W-:-:S02]  /*35c0*/  @P0 IMAD.MOV.U32 R4, RZ, RZ, R8 ;  /* 0x000000ffff040224 */ /* 0x001fc400078e0008 */
[----:B------:R-:W-:-:S05]  /*35d0*/  @P0 IMAD.MOV.U32 R5, RZ, RZ, R9 ;  /* 0x000000ffff050224 */ /* 0x000fca00078e0009 */
[----:B------:R1:W-:Y:S02]  /*35e0*/  @P0 STG.E.U16 desc[UR36][R4.64+0x12], R31 ;  /* 0x0000121f04000986 */ /* 0x0003e4000c101524 */
.L_x_56:
[----:B------:R-:W-:Y:S05]  /*35f0*/  BSYNC B0 ;  /* 0x0000000000007941 */ /* 0x000fea0003800000 */
.L_x_28:
[----:B------:R-:W-:Y:S01]  /*3600*/  ULDC UR4, c[0x0][0xc] ;  /* 0x0000030000047ab9 */ /* 0x000fe20000000800 */
[----:B------:R-:W-:Y:S01]  /*3610*/  ULDC UR5, c[0x0][0x10] ;  /* 0x0000040000057ab9 */ /* 0x000fe20000000800 */
[----:B012---:R-:W0:Y:S01]  /*3620*/  LDC R5, c[0x0][0x14] ;  /* 0x00000500ff057b82 */ /* 0x007e220000000800 */
[----:B------:R-:W-:Y:S01]  /*3630*/  UIMAD.WIDE.U32 UR4, UR4, UR5, URZ ;  /* 0x00000005040472a5 */ /* 0x000fe2000f8e003f */
[----:B------:R-:W-:Y:S02]  /*3640*/  IMAD.MOV.U32 R3, RZ, RZ, R17 ;  /* 0x000000ffff037224 */ /* 0x000fe400078e0011 */
[----:B------:R-:W-:Y:S02]  /*3650*/  IMAD.MOV.U32 R43, RZ, RZ, -0x1 ;  /* 0xffffffffff2b7424 */ /* 0x000fe400078e00ff */
[----:B------:R-:W-:Y:S02]  /*3660*/  IMAD.MOV.U32 R41, RZ, RZ, -0x1 ;  /* 0xffffffffff297424 */ /* 0x000fe400078e00ff */
[----:B0-----:R-:W-:-:S04]  /*3670*/  IMAD.WIDE.U32 R2, R5, UR4, R2 ;  /* 0x0000000405027c25 */ /* 0x001fc8000f8e0002 */
[----:B------:R-:W-:Y:S01]  /*3680*/  IMAD R5, R5, UR5, RZ ;  /* 0x0000000505057c24 */ /* 0x000fe2000f8e02ff */
[----:B------:R-:W-:Y:S02]  /*3690*/  ULDC.64 UR4, c[0x0][0x650] ;  /* 0x0001940000047ab9 */ /* 0x000fe40000000a00 */
[----:B------:R-:W-:Y:S01]  /*36a0*/  ISETP.GE.U32.AND P0, PT, R2, UR4, PT ;  /* 0x0000000402007c0c */ /* 0x000fe2000bf06070 */
[----:B------:R-:W-:Y:S01]  /*36b0*/  IMAD.IADD R17, R3, 0x1, R5 ;  /* 0x0000000103117824 */ /* 0x000fe200078e0205 */
[----:B------:R-:W-:-:S04]  /*36c0*/  PRMT R3, RZ, 0x7610, R3 ;  /* 0x00007610ff037816 */ /* 0x000fc80000000003 */
[----:B------:R-:W-:-:S13]  /*36d0*/  ISETP.GE.U32.AND.EX P0, PT, R17, UR5, PT, P0 ;  /* 0x0000000511007c0c */ /* 0x000fda000bf06100 */
[----:B------:R-:W-:Y:S05]  /*36e0*/  @P0 BRA `(.L_x_57) ;  /* 0x0000000400680947 */ /* 0x000fea0003800000 */
[----:B------:R-:W0:Y:S01]  /*36f0*/  S2R R12, SR_CTAID.X ;  /* 0x00000000000c7919 */ /* 0x000e220000002500 */
[----:B------:R-:W1:Y:S01]  /*3700*/  LDC.64 R10, c[0x0][0x628] ;  /* 0x00018a00ff0a7b82 */ /* 0x000e620000000a00 */
[----:B------:R-:W-:Y:S01]  /*3710*/  ULDC UR4, c[0x0][0x150] ;  /* 0x0000540000047ab9 */ /* 0x000fe20000000800 */
[----:B------:R-:W-:Y:S01]  /*3720*/  IMAD.MOV.U32 R8, RZ, RZ, R2 ;  /* 0x000000ffff087224 */ /* 0x000fe200078e0002 */
[----:B------:R-:W2:Y:S01]  /*3730*/  S2R R24, SR_CTAID.Y ;  /* 0x0000000000187919 */ /* 0x000ea20000002600 */
[----:B------:R-:W-:-:S04]  /*3740*/  IMAD.MOV.U32 R9, RZ, RZ, R17 ;  /* 0x000000ffff097224 */ /* 0x000fc800078e0011 */
[----:B------:R-:W2:Y:S08]  /*3750*/  LDC R21, c[0x0][0x144] ;  /* 0x00005100ff157b82 */ /* 0x000eb00000000800 */
[----:B------:R-:W2:Y:S08]  /*3760*/  LDC R0, c[0x0][0x630] ;  /* 0x00018c00ff007b82 */ /* 0x000eb00000000800 */
[----:B------:R-:W2:Y:S01]  /*3770*/  LDC.64 R14, c[0x0][0x620] ;  /* 0x00018800ff0e7b82 */ /* 0x000ea20000000a00 */
[----:B-1----:R-:W-:-:S04]  /*3780*/  ISETP.NE.U32.AND P0, PT, R10, RZ, PT ;  /* 0x000000ff0a00720c */ /* 0x002fc80003f05070 */
[----:B------:R-:W-:Y:S02]  /*3790*/  ISETP.NE.AND.EX P0, PT, R11, RZ, PT, P0 ;  /* 0x000000ff0b00720c */ /* 0x000fe40003f05300 */
[----:B0-----:R-:W-:-:S05]  /*37a0*/  I2FP.F32.U32 R3, R12 ;  /* 0x0000000c00037245 */ /* 0x001fca0000201000 */
[----:B------:R-:W-:-:S04]  /*37b0*/  FMUL R3, R3, UR4 ;  /* 0x0000000403037c20 */ /* 0x000fc80008400000 */
[----:B------:R0:W1:Y:S02]  /*37c0*/  F2I.U32.TRUNC.NTZ R20, R3 ;  /* 0x0000000300147305 */ /* 0x000064000020f000 */
[----:B------:R-:W-:Y:S05]  /*37d0*/  @!P0 BRA `(.L_x_58) ;  /* 0x0000000000288947 */ /* 0x000fea0003800000 */
[----:B0-----:R-:W0:Y:S02]  /*37e0*/  LDC R3, c[0x0][0x634] ;  /* 0x00018d00ff037b82 */ /* 0x001e240000000800 */
[----:B0-----:R-:W-:-:S05]  /*37f0*/  IADD3 R3, P0, R2, R3, RZ ;  /* 0x0000000302037210 */ /* 0x001fca0007f1e0ff */
[----:B------:R-:W-:-:S04]  /*3800*/  IMAD.X R13, RZ, RZ, R17, P0 ;  /* 0x000000ffff0d7224 */ /* 0x000fc800000e0611 */
[----:B------:R-:W-:-:S04]  /*3810*/  IMAD.WIDE.U32 R4, R13, R10, RZ ;  /* 0x0000000a0d047225 */ /* 0x000fc800078e00ff */
[----:B---3--:R-:W-:-:S04]  /*3820*/  IMAD.WIDE.U32 R6, P0, R3, R11, R4 ;  /* 0x0000000b03067225 */ /* 0x008fc80007800004 */
[----:B------:R-:W-:Y:S01]  /*3830*/  IMAD.WIDE.U32 R4, R3, R10, RZ ;  /* 0x0000000a03047225 */ /* 0x000fe200078e00ff */
[----:B------:R-:W-:-:S03]  /*3840*/  IADD3.X R9, RZ, RZ, RZ, P0, !PT ;  /* 0x000000ffff097210 */ /* 0x000fc600007fe4ff */
[----:B------:R-:W-:Y:S01]  /*3850*/  IMAD.MOV.U32 R8, RZ, RZ, R7 ;  /* 0x000000ffff087224 */ /* 0x000fe200078e0007 */
[----:B------:R-:W-:-:S05]  /*3860*/  IADD3 RZ, P0, R5, R6, RZ ;  /* 0x0000000605ff7210 */ /* 0x000fca0007f1e0ff */
[----:B------:R-:W-:-:S08]  /*3870*/  IMAD.WIDE.U32.X R8, R13, R11, R8, P0 ;  /* 0x0000000b0d087225 */ /* 0x000fd000000e0408 */
.L_x_58:
[-CC-:B--2---:R-:W-:Y:S01]  /*3880*/  SHF.R.U64 R41, R8, R0.reuse, R9.reuse ;  /* 0x0000000008297219 */ /* 0x184fe20000001209 */
[----:B------:R-:W2:Y:S01]  /*3890*/  LDC.64 R28, c[0x0][0x640] ;  /* 0x00019000ff1c7b82 */ /* 0x000ea20000000a00 */
[----:B------:R-:W-:Y:S01]  /*38a0*/  SHF.R.U32.HI R0, RZ, R0, R9 ;  /* 0x00000000ff007219 */ /* 0x000fe20000011609 */
[----:B-1----:R-:W-:Y:S01]  /*38b0*/  IMAD.MOV R20, RZ, RZ, -R20 ;  /* 0x000000ffff147224 */ /* 0x002fe200078e0a14 */
[----:B---3--:R-:W-:Y:S01]  /*38c0*/  IADD3 R7, P0, RZ, -R41, RZ ;  /* 0x80000029ff077210 */ /* 0x008fe20007f1e0ff */
[----:B------:R-:W-:Y:S02]  /*38d0*/  ULDC UR4, c[0x0][0x154] ;  /* 0x0000550000047ab9 */ /* 0x000fe40000000800 */
[----:B------:R-:W-:Y:S02]  /*38e0*/  IMAD R21, R21, R20, R12 ;  /* 0x0000001415157224 */ /* 0x000fe400078e020c */
[----:B------:R-:W1:Y:S01]  /*38f0*/  LDC R6, c[0x0][0x618] ;  /* 0x00018600ff067b82 */ /* 0x000e620000000800 */
[----:B0-----:R-:W-:-:S04]  /*3900*/  IMAD.X R3, RZ, RZ, ~R0, P0 ;  /* 0x000000ffff037224 */ /* 0x001fc800000e0e00 */
[-C--:B------:R-:W-:Y:S02]  /*3910*/  IMAD R0, R3, R14.reuse, RZ ;  /* 0x0000000e03007224 */ /* 0x080fe400078e02ff */
[----:B------:R-:W-:Y:S01]  /*3920*/  IMAD.MOV.U32 R3, RZ, RZ, R17 ;  /* 0x000000ffff037224 */ /* 0x000fe200078e0011 */
[----:B------:R-:W0:Y:S01]  /*3930*/  LDC R8, c[0x0][0x608] ;  /* 0x00018200ff087b82 */ /* 0x000e220000000800 */
[----:B------:R-:W-:-:S04]  /*3940*/  IMAD.WIDE.U32 R4, R7, R14, R2 ;  /* 0x0000000e07047225 */ /* 0x000fc800078e0002 */
[----:B------:R-:W-:-:S03]  /*3950*/  IMAD R3, R7, R15, R0 ;  /* 0x0000000f07037224 */ /* 0x000fc600078e0200 */
[----:B------:R-:W3:Y:S01]  /*3960*/  LDC R26, c[0x0][0x658] ;  /* 0x00019600ff1a7b82 */ /* 0x000ee20000000800 */
[----:B------:R-:W-:Y:S01]  /*3970*/  I2FP.F32.U32 R0, R24 ;  /* 0x0000001800007245 */ /* 0x000fe20000201000 */
[----:B------:R-:W-:Y:S01]  /*3980*/  IMAD.MOV.U32 R7, RZ, RZ, 0x1 ;  /* 0x00000001ff077424 */ /* 0x000fe200078e00ff */
[----:B--2---:R-:W-:Y:S01]  /*3990*/  ISETP.NE.U32.AND P0, PT, R28, RZ, PT ;  /* 0x000000ff1c00720c */ /* 0x004fe20003f05070 */
[----:B------:R-:W-:Y:S02]  /*39a0*/  IMAD.IADD R3, R5, 0x1, R3 ;  /* 0x0000000105037824 */ /* 0x000fe400078e0203 */
[----:B------:R-:W-:Y:S01]  /*39b0*/  FMUL R0, R0, UR4 ;  /* 0x0000000400007c20 */ /* 0x000fe20008400000 */
[----:B------:R-:W-:Y:S01]  /*39c0*/  ISETP.NE.AND.EX P0, PT, R29, RZ, PT, P0 ;  /* 0x000000ff1d00720c */ /* 0x000fe20003f05300 */
[----:B------:R-:W2:Y:S01]  /*39d0*/  LDC R15, c[0x0][0x148] ;  /* 0x00005200ff0f7b82 */ /* 0x000ea20000000800 */
[-CC-:B-1----:R-:W-:Y:S01]  /*39e0*/  SHF.R.U64 R12, R4, R6.reuse, R3.reuse ;  /* 0x00000006040c7219 */ /* 0x182fe20000001203 */
[----:B------:R1:W1:Y:S01]  /*39f0*/  F2I.U32.TRUNC.NTZ R13, R0 ;  /* 0x00000000000d7305 */ /* 0x000262000020f000 */
[----:B------:R-:W-:Y:S01]  /*3a00*/  SHF.R.U32.HI R3, RZ, R6, R3 ;  /* 0x00000006ff037219 */ /* 0x000fe20000011603 */
[----:B------:R-:W-:-:S04]  /*3a10*/  IMAD.MOV.U32 R5, RZ, RZ, -0x1 ;  /* 0xffffffffff057424 */ /* 0x000fc800078e00ff */
[----:B------:R-:W1:Y:S01]  /*3a20*/  LDC R20, c[0x0][0x600] ;  /* 0x00018000ff147b82 */ /* 0x000e620000000800 */
[-CC-:B0-----:R-:W-:Y:S02]  /*3a30*/  SHF.R.U64 R10, R12, R8.reuse, R3.reuse ;  /* 0x000000080c0a7219 */ /* 0x181fe40000001203 */
[----:B------:R-:W-:-:S05]  /*3a40*/  SHF.R.U32.HI R3, RZ, R8, R3 ;  /* 0x00000008ff037219 */ /* 0x000fca0000011603 */
[----:B------:R-:W0:Y:S01]  /*3a50*/  LDC R27, c[0x0][0x648] ;  /* 0x00019200ff1b7b82 */ /* 0x000e220000000800 */
[-C--:B---3--:R-:W-:Y:S02]  /*3a60*/  SHF.L.U32 R4, R5, R26.reuse, RZ ;  /* 0x0000001a05047219 */ /* 0x088fe400000006ff */
[-CC-:B------:R-:W-:Y:S02]  /*3a70*/  SHF.R.U64 R14, R10, R26.reuse, R3.reuse ;  /* 0x0000001a0a0e7219 */ /* 0x180fe40000001203 */
[----:B------:R-:W-:Y:S02]  /*3a80*/  SHF.R.U32.HI R5, RZ, R26, R3 ;  /* 0x0000001aff057219 */ /* 0x000fe40000011603 */
[----:B------:R-:W-:Y:S01]  /*3a90*/  LOP3.LUT R25, RZ, R4, RZ, 0x33, !PT ;  /* 0x00000004ff197212 */ /* 0x000fe200078e33ff */
[----:B------:R-:W3:Y:S01]  /*3aa0*/  LDC R30, c[0x0][0x638] ;  /* 0x00018e00ff1e7b82 */ /* 0x000ee20000000800 */
[----:B------:R-:W-:Y:S01]  /*3ab0*/  SHF.L.U32 R26, R7, R26, RZ ;  /* 0x0000001a071a7219 */ /* 0x000fe200000006ff */
[----:B------:R-:W-:-:S06]  /*3ac0*/  IMAD.MOV.U32 R4, RZ, RZ, R14 ;  /* 0x000000ffff047224 */ /* 0x000fcc00078e000e */
[----:B------:R-:W0:Y:S01]  /*3ad0*/  LDC R31, c[0x0][0x610] ;  /* 0x00018400ff1f7b82 */ /* 0x000e220000000800 */
[----:B------:R-:W-:Y:S05]  /*3ae0*/  @!P0 BRA `(.L_x_59) ;  /* 0x0000000000288947 */ /* 0x000fea0003800000 */
[----:B------:R-:W4:Y:S02]  /*3af0*/  LDC R3, c[0x0][0x64c] ;  /* 0x00019300ff037b82 */ /* 0x000f240000000800 */
[----:B----4-:R-:W-:-:S05]  /*3b00*/  IADD3 R3, P0, R14, R3, RZ ;  /* 0x000000030e037210 */ /* 0x010fca0007f1e0ff */
        /* <DEDUP_REMOVED lines=8> */
.L_x_59:
[----:B------:R-:W-:Y:S01]  /*3b90*/  ISETP.NE.AND P0, PT, R16, 0x1, PT ;  /* 0x000000011000780c */ /* 0x000fe20003f05270 */
[----:B-1----:R-:W-:Y:S01]  /*3ba0*/  VIADD R7, R20, 0xffffffff ;  /* 0xffffffff14077836 */ /* 0x002fe20000000000 */
[----:B0-----:R-:W-:Y:S01]  /*3bb0*/  SHF.R.U64 R0, R4, R27, R5 ;  /* 0x0000001b04007219 */ /* 0x001fe20000001205 */
[----:B------:R-:W-:Y:S01]  /*3bc0*/  IMAD.MOV R13, RZ, RZ, -R13 ;  /* 0x000000ffff0d7224 */ /* 0x000fe200078e0a0d */
[----:B------:R-:W-:Y:S01]  /*3bd0*/  LOP3.LUT R5, R10, R25, RZ, 0xc0, !PT ;  /* 0x000000190a057212 */ /* 0x000fe200078ec0ff */
[----:B------:R-:W-:Y:S01]  /*3be0*/  IMAD.MOV.U32 R4, RZ, RZ, 0x1 ;  /* 0x00000001ff047424 */ /* 0x000fe200078e00ff */
[----:B------:R-:W-:Y:S01]  /*3bf0*/  LOP3.LUT R12, R12, R7, RZ, 0xc0, !PT ;  /* 0x000000070c0c7212 */ /* 0x000fe200078ec0ff */
[----:B------:R-:W-:Y:S02]  /*3c00*/  IMAD.MOV R3, RZ, RZ, -R0 ;  /* 0x000000ffff037224 */ /* 0x000fe400078e0a00 */
[----:B------:R-:W-:Y:S02]  /*3c10*/  IMAD R0, R26, R0, R5 ;  /* 0x000000001a007224 */ /* 0x000fe400078e0205 */
[----:B---3--:R-:W-:-:S02]  /*3c20*/  IMAD R3, R3, R30, R14 ;  /* 0x0000001e03037224 */ /* 0x008fc400078e020e */
[----:B--2---:R-:W-:Y:S02]  /*3c30*/  @P0 IMAD R21, R15, R13, R24 ;  /* 0x0000000d0f150224 */ /* 0x004fe400078e0218 */
[----:B------:R-:W-:Y:S01]  /*3c40*/  IMAD R5, R3, R20, R12 ;  /* 0x0000001403057224 */ /* 0x000fe200078e020c */
[----:B------:R-:W-:Y:S01]  /*3c50*/  PRMT R3, R4, 0x7610, R3 ;  /* 0x0000761004037816 */ /* 0x000fe20000000003 */
[----:B------:R-:W-:-:S05]  /*3c60*/  IMAD R0, R0, R31, R21 ;  /* 0x0000001f00007224 */ /* 0x000fca00078e0215 */
[----:B------:R-:W-:Y:S02]  /*3c70*/  SEL R43, R5, R0, !P0 ;  /* 0x00000000052b7207 */ /* 0x000fe40004000000 */
[----:B------:R-:W-:-:S07]  /*3c80*/  SEL R0, R0, R5, !P0 ;  /* 0x0000000500007207 */ /* 0x000fce0004000000 */
.L_x_57:
[----:B------:R-:W-:Y:S01]  /*3c90*/  LOP3.LUT P0, RZ, R3, 0xff, RZ, 0xc0, !PT ;  /* 0x000000ff03ff7812 */ /* 0x000fe2000780c0ff */
[----:B------:R-:W-:-:S12]  /*3ca0*/  IMAD.MOV.U32 R42, RZ, RZ, R0 ;  /* 0x000000ffff2a7224 */ /* 0x000fd800078e0000 */
[----:B------:R-:W-:Y:S05]  /*3cb0*/  @P0 BRA `(.L_x_60) ;  /* 0xffffffd000b80947 */ /* 0x000fea000383ffff */
[----:B------:R-:W-:Y:S05]  /*3cc0*/  EXIT ;  /* 0x000000000000794d */ /* 0x000fea0003800000 */
.L_x_3:
[----:B0-----:R-:W-:Y:S01]  /*3cd0*/  ULDC.64 UR4, c[0x0][0x650] ;  /* 0x0001940000047ab9 */ /* 0x001fe20000000a00 */
        /* <DEDUP_REMOVED lines=25> */
.L_x_62:
[--C-:B------:R-:W-:Y:S01]  /*3e70*/  SHF.R.U64 R12, R10, R14, R11.reuse ;  /* 0x0000000e0a0c7219 */ /* 0x100fe2000000120b */
[----:B------:R-:W0:Y:S01]  /*3e80*/  LDC R22, c[0x0][0x618] ;  /* 0x00018600ff167b82 */ /* 0x000e220000000800 */
[----:B------:R-:W-:Y:S01]  /*3e90*/  I2FP.F32.U32 R8, R4 ;  /* 0x0000000400087245 */ /* 0x000fe20000201000 */
[----:B------:R-:W-:Y:S01]  /*3ea0*/  ULDC UR4, c[0x0][0x150] ;  /* 0x0000540000047ab9 */ /* 0x000fe20000000800 */
[----:B------:R-:W-:Y:S01]  /*3eb0*/  SHF.R.U32.HI R5, RZ, R14, R11 ;  /* 0x0000000eff057219 */ /* 0x000fe2000001160b */
[----:B------:R-:W-:Y:S01]  /*3ec0*/  IMAD.MOV.U32 R6, RZ, RZ, R2 ;  /* 0x000000ffff067224 */ /* 0x000fe200078e0002 */
[----:B------:R-:W-:Y:S01]  /*3ed0*/  IADD3 R9, P0, RZ, -R12, RZ ;  /* 0x8000000cff097210 */ /* 0x000fe20007f1e0ff */
[----:B------:R-:W-:Y:S01]  /*3ee0*/  FMUL R11, R8, UR4 ;  /* 0x00000004080b7c20 */ /* 0x000fe20008400000 */
[----:B------:R-:W-:Y:S01]  /*3ef0*/  IMAD.MOV.U32 R7, RZ, RZ, R17 ;  /* 0x000000ffff077224 */ /* 0x000fe200078e0011 */
[----:B------:R-:W1:Y:S01]  /*3f00*/  LDC.64 R24, c[0x0][0x640] ;  /* 0x00019000ff187b82 */ /* 0x000e620000000a00 */
[----:B------:R-:W-:Y:S01]  /*3f10*/  ULDC UR4, c[0x0][0x154] ;  /* 0x0000550000047ab9 */ /* 0x000fe20000000800 */
[----:B------:R-:W-:-:S02]  /*3f20*/  IMAD.X R5, RZ, RZ, ~R5, P0 ;  /* 0x000000ffff057224 */ /* 0x000fc400000e0e05 */
[----:B------:R-:W2:Y:S01]  /*3f30*/  F2I.U32.TRUNC.NTZ R11, R11 ;  /* 0x0000000b000b7305 */ /* 0x000ea2000020f000 */
[----:B------:R-:W-:-:S03]  /*3f40*/  IMAD.WIDE.U32 R6, R9, R20, R6 ;  /* 0x0000001409067225 */ /* 0x000fc600078e0006 */
[----:B------:R-:W3:Y:S01]  /*3f50*/  LDC R13, c[0x0][0x144] ;  /* 0x00005100ff0d7b82 */ /* 0x000ee20000000800 */
[----:B------:R-:W-:-:S04]  /*3f60*/  IMAD R8, R5, R20, RZ ;  /* 0x0000001405087224 */ /* 0x000fc800078e02ff */
[----:B------:R-:W-:Y:S02]  /*3f70*/  IMAD R5, R9, R21, R8 ;  /* 0x0000001509057224 */ /* 0x000fe400078e0208 */
[----:B------:R-:W-:Y:S01]  /*3f80*/  IMAD.MOV.U32 R8, RZ, RZ, -0x1 ;  /* 0xffffffffff087424 */ /* 0x000fe200078e00ff */
[----:B------:R-:W4:Y:S01]  /*3f90*/  LDC R14, c[0x0][0x608] ;  /* 0x00018200ff0e7b82 */ /* 0x000f220000000800 */
[----:B------:R-:W-:Y:S01]  /*3fa0*/  IMAD.IADD R5, R7, 0x1, R5 ;  /* 0x0000000107057824 */ /* 0x000fe200078e0205 */
[----:B------:R-:W-:-:S04]  /*3fb0*/  I2FP.F32.U32 R7, R3 ;  /* 0x0000000300077245 */ /* 0x000fc80000201000 */
[-C--:B0-----:R-:W-:Y:S01]  /*3fc0*/  SHF.R.U64 R10, R6, R22.reuse, R5 ;  /* 0x00000016060a7219 */ /* 0x081fe20000001205 */
[----:B--2---:R-:W-:Y:S01]  /*3fd0*/  IMAD.MOV R6, RZ, RZ, -R11 ;  /* 0x000000ffff067224 */ /* 0x004fe200078e0a0b */
[----:B------:R-:W0:Y:S01]  /*3fe0*/  LDC R9, c[0x0][0x658] ;  /* 0x00019600ff097b82 */ /* 0x000e220000000800 */
[----:B-1----:R-:W-:Y:S01]  /*3ff0*/  ISETP.NE.U32.AND P0, PT, R24, RZ, PT ;  /* 0x000000ff1800720c */ /* 0x002fe20003f05070 */
[----:B------:R-:W-:Y:S01]  /*4000*/  FMUL R7, R7, UR4 ;  /* 0x0000000407077c20 */ /* 0x000fe20008400000 */
[----:B------:R-:W-:Y:S02]  /*4010*/  SHF.R.U32.HI R5, RZ, R22, R5 ;  /* 0x00000016ff057219 */ /* 0x000fe40000011605 */
[----:B------:R-:W-:-:S03]  /*4020*/  ISETP.NE.AND.EX P0, PT, R25, RZ, PT, P0 ;  /* 0x000000ff1900720c */ /* 0x000fc60003f05300 */
[----:B------:R-:W1:Y:S01]  /*4030*/  LDC R20, c[0x0][0x148] ;  /* 0x00005200ff147b82 */ /* 0x000e620000000800 */
[----:B---3--:R-:W-:Y:S02]  /*4040*/  IMAD R23, R13, R6, R4 ;  /* 0x000000060d177224 */ /* 0x008fe400078e0204 */
[----:B------:R-:W-:-:S05]  /*4050*/  IMAD.MOV.U32 R6, RZ, RZ, 0x1 ;  /* 0x00000001ff067424 */ /* 0x000fca00078e00ff */
[----:B------:R-:W2:Y:S01]  /*4060*/  LDC R21, c[0x0][0x600] ;  /* 0x00018000ff157b82 */ /* 0x000ea20000000800 */
[-CC-:B----4-:R-:W-:Y:S02]  /*4070*/  SHF.R.U64 R13, R10, R14.reuse, R5.reuse ;  /* 0x0000000e0a0d7219 */ /* 0x190fe40000001205 */
[----:B------:R-:W-:Y:S02]  /*4080*/  SHF.R.U32.HI R4, RZ, R14, R5 ;  /* 0x0000000eff047219 */ /* 0x000fe40000011605 */
[----:B------:R3:W4:Y:S03]  /*4090*/  F2I.U32.TRUNC.NTZ R14, R7 ;  /* 0x00000007000e7305 */ /* 0x000726000020f000 */
[----:B------:R-:W1:Y:S01]  /*40a0*/  LDC R26, c[0x0][0x648] ;  /* 0x00019200ff1a7b82 */ /* 0x000e620000000800 */
[-C--:B0-----:R-:W-:Y:S02]  /*40b0*/  SHF.R.U64 R15, R13, R9.reuse, R4 ;  /* 0x000000090d0f7219 */ /* 0x081fe40000001204 */
[----:B------:R-:W-:-:S02]  /*40c0*/  SHF.L.U32 R8, R8, R9, RZ ;  /* 0x0000000908087219 */ /* 0x000fc400000006ff */
[-C--:B------:R-:W-:Y:S01]  /*40d0*/  SHF.R.U32.HI R5, RZ, R9.reuse, R4 ;  /* 0x00000009ff057219 */ /* 0x080fe20000011604 */
[----:B------:R-:W-:Y:S01]  /*40e0*/  IMAD.MOV.U32 R4, RZ, RZ, R15 ;  /* 0x000000ffff047224 */ /* 0x000fe200078e000f */
[----:B------:R-:W-:Y:S01]  /*40f0*/  SHF.L.U32 R22, R6, R9, RZ ;  /* 0x0000000906167219 */ /* 0x000fe200000006ff */
[----:B------:R-:W0:Y:S01]  /*4100*/  LDC R27, c[0x0][0x638] ;  /* 0x00018e00ff1b7b82 */ /* 0x000e220000000800 */
[----:B------:R-:W-:-:S07]  /*4110*/  LOP3.LUT R28, RZ, R8, RZ, 0x33, !PT ;  /* 0x00000008ff1c7212 */ /* 0x000fce00078e33ff */
        /* <DEDUP_REMOVED lines=12> */
.L_x_63:
[----:B------:R-:W-:Y:S01]  /*41e0*/  ISETP.NE.AND P0, PT, R16, 0x1, PT ;  /* 0x000000011000780c */ /* 0x000fe20003f05270 */
[----:B--2---:R-:W-:Y:S01]  /*41f0*/  VIADD R7, R21, 0xffffffff ;  /* 0xffffffff15077836 */ /* 0x004fe20000000000 */
[----:B-1----:R-:W-:Y:S01]  /*4200*/  SHF.R.U64 R5, R4, R26, R5 ;  /* 0x0000001a04057219 */ /* 0x002fe20000001205 */
[----:B------:R-:W-:Y:S01]  /*4210*/  IMAD.MOV R14, RZ, RZ, -R14 ;  /* 0x000000ffff0e7224 */ /* 0x000fe200078e0a0e */
[----:B------:R-:W-:Y:S01]  /*4220*/  LOP3.LUT R4, R13, R28, RZ, 0xc0, !PT ;  /* 0x0000001c0d047212 */ /* 0x000fe200078ec0ff */
[----:B------:R-:W-:Y:S01]  /*4230*/  IMAD.MOV.U32 R8, RZ, RZ, R12 ;  /* 0x000000ffff087224 */ /* 0x000fe200078e000c */
[----:B------:R-:W-:Y:S01]  /*4240*/  LOP3.LUT R10, R10, R7, RZ, 0xc0, !PT ;  /* 0x000000070a0a7212 */ /* 0x000fe200078ec0ff */
[----:B------:R-:W-:Y:S02]  /*4250*/  IMAD.MOV R6, RZ, RZ, -R5 ;  /* 0x000000ffff067224 */ /* 0x000fe400078e0a05 */
[----:B------:R-:W-:-:S04]  /*4260*/  IMAD R4, R22, R5, R4 ;  /* 0x0000000516047224 */ /* 0x000fc800078e0204 */
[----:B------:R-:W-:Y:S02]  /*4270*/  @P0 IMAD R23, R20, R14, R3 ;  /* 0x0000000e14170224 */ /* 0x000fe400078e0203 */
[----:B0-----:R-:W-:Y:S02]  /*4280*/  IMAD R3, R6, R27, R15 ;  /* 0x0000001b06037224 */ /* 0x001fe400078e020f */
[----:B------:R-:W-:Y:S02]  /*4290*/  IMAD R7, R4, R29, R23 ;  /* 0x0000001d04077224 */ /* 0x000fe400078e0217 */
[----:B------:R-:W-:Y:S02]  /*42a0*/  IMAD R4, R3, R21, R10 ;  /* 0x0000001503047224 */ /* 0x000fe400078e020a */
[----:B------:R-:W-:-:S03]  /*42b0*/  IMAD.MOV.U32 R6, RZ, RZ, 0x1 ;  /* 0x00000001ff067424 */ /* 0x000fc600078e00ff */
[----:B------:R-:W-:Y:S02]  /*42c0*/  SEL R9, R4, R7, !P0 ;  /* 0x0000000704097207 */ /* 0x000fe40004000000 */
[----:B------:R-:W-:-:S07]  /*42d0*/  SEL R7, R7, R4, !P0 ;  /* 0x0000000407077207 */ /* 0x000fce0004000000 */
.L_x_61:
[----:B------:R-:W-:-:S08]  /*42e0*/  NOP ;  /* 0x0000000000007918 */ /* 0x000fd00000000000 */
[----:B------:R-:W0:-:S00]  /*42f0*/  USETMAXREG.DEALLOC.CTAPOOL 0x28 ;  /* 0x00000028000079c8 */ /* 0x000e0000080e0500 */
[----:B0-----:R-:W-:-:S13]  /*4300*/  ISETP.NE.AND P0, PT, R0, RZ, PT ;  /* 0x000000ff0000720c */ /* 0x001fda0003f05270 */
[----:B------:R-:W-:Y:S05]  /*4310*/  @P0 EXIT ;  /* 0x000000000000094d */ /* 0x000fea0003800000 */
[----:B------:R-:W-:Y:S01]  /*4320*/  LOP3.LUT P0, RZ, R6, 0xff, RZ, 0xc0, !PT ;  /* 0x000000ff06ff7812 */ /* 0x000fe2000780c0ff */
[----:B------:R-:W-:Y:S02]  /*4330*/  IMAD.MOV.U32 R10, RZ, RZ, 0x1 ;  /* 0x00000001ff0a7424 */ /* 0x000fe400078e00ff */
[----:B------:R-:W-:-:S10]  /*4340*/  IMAD.MOV.U32 R13, RZ, RZ, RZ ;  /* 0x000000ffff0d7224 */ /* 0x000fd400078e00ff */
[----:B------:R-:W-:Y:S05]  /*4350*/  @!P0 BRA `(.L_x_64) ;  /* 0x0000000c00248947 */ /* 0x000fea0003800000 */
[----:B------:R-:W0:Y:S01]  /*4360*/  LDC R0, c[0x0][0x28c] ;  /* 0x0000a300ff007b82 */ /* 0x000e220000000800 */
[C---:B------:R-:W-:Y:S01]  /*4370*/  LOP3.LUT P2, RZ, R18.reuse, 0x7f, RZ, 0xc0, !PT ;  /* 0x0000007f12ff7812 */ /* 0x040fe2000784c0ff */
[----:B------:R-:W-:Y:S01]  /*4380*/  BSSY B0, `(.L_x_64) ;  /* 0x00000c6000007945 */ /* 0x000fe20003800000 */
[----:B------:R-:W-:Y:S01]  /*4390*/  LOP3.LUT P0, RZ, R18, 0x1f, RZ, 0xc0, !PT ;  /* 0x0000001f12ff7812 */ /* 0x000fe2000780c0ff */
[----:B------:R-:W-:Y:S01]  /*43a0*/  IMAD.MOV.U32 R12, RZ, RZ, 0x1 ;  /* 0x00000001ff0c7424 */ /* 0x000fe200078e00ff */
[----:B------:R-:W-:Y:S01]  /*43b0*/  LOP3.LUT R11, R19, 0x2, RZ, 0xfc, !PT ;  /* 0x00000002130b7812 */ /* 0x000fe200078efcff */
[----:B------:R-:W-:Y:S01]  /*43c0*/  IMAD.MOV.U32 R10, RZ, RZ, 0x1 ;  /* 0x00000001ff0a7424 */ /* 0x000fe200078e00ff */
[----:B------:R-:W-:Y:S01]  /*43d0*/  PLOP3.LUT P0, PT, P0, P2, PT, 0x8a, 0x0 ;  /* 0x000000000000781c */ /* 0x000fe20000705172 */
[----:B------:R-:W-:Y:S01]  /*43e0*/  IMAD.MOV.U32 R13, RZ, RZ, RZ ;  /* 0x000000ffff0d7224 */ /* 0x000fe200078e00ff */
[----:B------:R-:W-:Y:S01]  /*43f0*/  ULDC.64 UR16, c[0x0][0x198] ;  /* 0x0000660000107ab9 */ /* 0x000fe20000000a00 */
[----:B0-----:R-:W-:-:S05]  /*4400*/  VIADD R0, R0, 0x3f ;  /* 0x0000003f00007836 */ /* 0x001fca0000000000 */
[----:B------:R-:W-:-:S04]  /*4410*/  SHF.R.S32.HI R3, RZ, 0x1f, R0 ;  /* 0x0000001fff037819 */ /* 0x000fc80000011400 */
[----:B------:R-:W-:-:S04]  /*4420*/  LEA.HI R0, R3, R0, RZ, 0x6 ;  /* 0x0000000003007211 */ /* 0x000fc800078f30ff */
[----:B------:R-:W-:-:S07]  /*4430*/  SHF.R.S32.HI R0, RZ, 0x6, R0 ;  /* 0x00000006ff007819 */ /* 0x000fce0000011400 */
.L_x_76:
[----:B------:R-:W-:-:S03]  /*4440*/  UMOV UR4, 0xffffffff ;  /* 0xffffffff00047882 */ /* 0x000fc60000000000 */
[----:B------:R-:W-:Y:S05]  /*4450*/  BRA.DIV UR4, `(.L_x_65) ;  /* 0x0000001204187947 */ /* 0x000fea000b800000 */
[----:B------:R-:W-:-:S13]  /*4460*/  ELECT P6, URZ, PT ;  /* 0x00000000003f782f */ /* 0x000fda00038c0000 */
.L_x_89:
[----:B------:R-:W0:Y:S01]  /*4470*/  LDC R3, c[0x0][0x28c] ;  /* 0x0000a300ff037b82 */ /* 0x000e220000000800 */
[----:B------:R-:W-:Y:S01]  /*4480*/  BSSY B1, `(.L_x_66) ;  /* 0x0000037000017945 */ /* 0x000fe20003800000 */
[----:B0-----:R-:W-:-:S13]  /*4490*/  ISETP.LT.OR P6, PT, R3, 0x1, !P6 ;  /* 0x000000010300780c */ /* 0x001fda00077c1670 */
[----:B------:R-:W-:Y:S05]  /*44a0*/  @P6 BRA `(.L_x_67) ;  /* 0x0000000000d06947 */ /* 0x000fea0003800000 */
[----:B------:R-:W-:Y:S01]  /*44b0*/  IMAD.SHL.U32 R9, R9, 0x10, RZ ;  /* 0x0000001009097824 */ /* 0x000fe200078e00ff */
[----:B------:R-:W-:Y:S01]  /*44c0*/  IADD3 R18, R0, 0x1, RZ ;  /* 0x0000000100127810 */ /* 0x000fe20007ffe0ff */
[----:B------:R-:W-:Y:S02]  /*44d0*/  IMAD.SHL.U32 R7, R7, 0x100, RZ ;  /* 0x0000010007077824 */ /* 0x000fe400078e00ff */
[----:B------:R-:W-:Y:S02]  /*44e0*/  IMAD.MOV.U32 R20, RZ, RZ, RZ ;  /* 0x000000ffff147224 */ /* 0x000fe400078e00ff */
[----:B------:R-:W-:Y:S02]  /*44f0*/  IMAD.MOV.U32 R3, RZ, RZ, R10 ;  /* 0x000000ffff037224 */ /* 0x000fe400078e000a */
[----:B------:R-:W-:-:S07]  /*4500*/  IMAD.MOV.U32 R4, RZ, RZ, R13 ;  /* 0x000000ffff047224 */ /* 0x000fce00078e000d */
.L_x_71:
[----:B------:R-:W0:Y:S01]  /*4510*/  S2R R6, SR_CgaCtaId ;  /* 0x0000000000067919 */ /* 0x000e220000008800 */
[----:B------:R-:W-:-:S04]  /*4520*/  MOV R5, 0x400 ;  /* 0x0000040000057802 */ /* 0x000fc80000000f00 */
[----:B0-----:R-:W-:Y:S02]  /*4530*/  LEA R15, R6, R5, 0x18 ;  /* 0x00000005060f7211 */ /* 0x001fe400078ec0ff */
[----:B------:R-:W-:Y:S01]  /*4540*/  SHF.L.U32 R5, R3, 0x1f, RZ ;  /* 0x0000001f03057819 */ /* 0x000fe200000006ff */
[----:B------:R-:W0:Y:S02]  /*4550*/  @!P2 LDC R6, c[0x0][0x500] ;  /* 0x00014000ff06ab82 */ /* 0x000e240000000800 */
[----:B------:R-:W-:-:S04]  /*4560*/  IMAD R14, R4, 0x8, R15 ;  /* 0x00000008040e7824 */ /* 0x000fc800078e020f */
[----:B------:R-:W1:Y:S02]  /*4570*/  SYNCS.PHASECHK.TRANS64.TRYWAIT P1, [R14+URZ+0x30], R5 ;  /* 0x000030050e0075a7 */ /* 0x000e64000802017f */
[----:B-1----:R-:W-:Y:S05]  /*4580*/  @!P1 BRA `(.L_x_68) ;  /* 0x0000000c00ec9947 */ /* 0x002fea0003800000 */
.L_x_90:
[----:B-1----:R-:W-:Y:S01]  /*4590*/  PRMT R5, R11, 0x9910, RZ ;  /* 0x000099100b057816 */ /* 0x002fe200000000ff */
[----:B0-----:R0:W-:Y:S03]  /*45a0*/  @!P2 SYNCS.ARRIVE.TRANS64 RZ, [R14+URZ], R6 ;  /* 0x000000060effa9a7 */ /* 0x0011e6000800003f */
[----:B------:R-:W-:-:S13]  /*45b0*/  ISETP.NE.AND P1, PT, R5, 0x2, PT ;  /* 0x000000020500780c */ /* 0x000fda0003f25270 */
[----:B0-----:R-:W-:Y:S05]  /*45c0*/  @P1 BRA `(.L_x_69) ;  /* 0x0000000000041947 */ /* 0x001fea0003800000 */
[----:B------:R-:W-:Y:S01]  /*45d0*/  BPT.TRAP 0x1 ;  /* 0x000000040000795c */ /* 0x000fe20000300000 */
.L_x_69:
[----:B------:R-:W-:Y:S05]  /*45e0*/  @P0 BRA `(.L_x_70) ;  /* 0x0000000000040947 */ /* 0x000fea0003800000 */
[----:B------:R-:W-:Y:S01]  /*45f0*/  BPT.TRAP 0x1 ;  /* 0x000000040000795c */ /* 0x000fe20000300000 */
.L_x_70:
[--C-:B------:R-:W-:Y:S01]  /*4600*/  IMAD R5, R4, 0x8000, R15.reuse ;  /* 0x0000800004057824 */ /* 0x100fe200078e020f */
[----:B------:R-:W-:Y:S01]  /*4610*/  R2UR UR9, R14 ;  /* 0x000000000e0972ca */ /* 0x000fe200000e0000 */
[----:B------:R-:W-:Y:S01]  /*4620*/  IMAD R15, R4, 0x800, R15 ;  /* 0x00000800040f7824 */ /* 0x000fe200078e020f */
[----:B------:R-:W-:Y:S01]  /*4630*/  UIADD3 UR4, UP0, UR16, 0xf0, URZ ;  /* 0x000000f010047890 */ /* 0x000fe2000ff1e03f */
[----:B------:R-:W-:Y:S01]  /*4640*/  VIADD R18, R18, 0xffffffff ;  /* 0xffffffff12127836 */ /* 0x000fe20000000000 */
[----:B------:R-:W-:Y:S01]  /*4650*/  R2UR UR5, R5 ;  /* 0x00000000050572ca */ /* 0x000fe200000e0000 */
[----:B------:R-:W-:Y:S01]  /*4660*/  UIADD3 UR18, UP1, UR16, 0x1f0, URZ ;  /* 0x000001f010127890 */ /* 0x000fe2000ff3e03f */
[----:B------:R-:W-:Y:S01]  /*4670*/  R2UR UR8, R15 ;  /* 0x000000000f0872ca */ /* 0x000fe200000e0000 */
[----:B------:R-:W-:Y:S01]  /*4680*/  VIADD R4, R4, 0x1 ;  /* 0x0000000104047836 */ /* 0x000fe20000000000 */
[----:B------:R-:W-:Y:S01]  /*4690*/  R2UR UR11, R7 ;  /* 0x00000000070b72ca */ /* 0x000fe200000e0000 */
[----:B------:R-:W-:Y:S01]  /*46a0*/  UIADD3.X UR19, URZ, UR17, URZ, UP1, !UPT ;  /* 0x000000113f137290 */ /* 0x000fe20008ffe43f */
[----:B------:R-:W-:Y:S01]  /*46b0*/  R2UR UR10, R20 ;  /* 0x00000000140a72ca */ /* 0x000fe200000e0000 */
[----:B------:R-:W-:Y:S01]  /*46c0*/  UMOV UR6, 0x0 ;  /* 0x0000000000067882 */ /* 0x000fe20000000000 */
[----:B------:R-:W-:Y:S01]  /*46d0*/  R2UR UR12, R8 ;  /* 0x00000000080c72ca */ /* 0x000fe200000e0000 */
[----:B------:R-:W-:Y:S01]  /*46e0*/  UMOV UR7, 0x10000000 ;  /* 0x1000000000077882 */ /* 0x000fe20000000000 */
[----:B------:R-:W-:Y:S01]  /*46f0*/  R2UR UR15, R9 ;  /* 0x00000000090f72ca */ /* 0x000fe200000e0000 */
[----:B------:R-:W-:Y:S01]  /*4700*/  VIADD R20, R20, 0x40 ;  /* 0x0000004014147836 */ /* 0x000fe20000000000 */
[----:B------:R-:W-:Y:S01]  /*4710*/  ISETP.GT.AND P3, PT, R18, 0x1, PT ;  /* 0x000000011200780c */ /* 0x000fe20003f64270 */
[----:B------:R-:W-:Y:S01]  /*4720*/  UIADD3 UR13, UR5, 0x180, URZ ;  /* 0x00000180050d7890 */ /* 0x000fe2000fffe03f */
[----:B------:R-:W-:Y:S01]  /*4730*/  ISETP.NE.AND P1, PT, R4, 0x6, PT ;  /* 0x000000060400780c */ /* 0x000fe20003f25270 */
[----:B------:R-:W-:-:S02]  /*4740*/  UIADD3.X UR5, URZ, UR17, URZ, UP0, !UPT ;  /* 0x000000113f057290 */ /* 0x000fc400087fe43f */
[----:B------:R-:W-:Y:S01]  /*4750*/  UIADD3 UR14, UR8, 0x30180, URZ ;  /* 0x00030180080e7890 */ /* 0x000fe2000fffe03f */
[----:B------:R-:W-:Y:S02]  /*4760*/  SEL R6, RZ, 0x1, P1 ;  /* 0x00000001ff067807 */ /* 0x000fe40000800000 */
[----:B------:R-:W-:Y:S01]  /*4770*/  UMOV UR8, UR13 ;  /* 0x0000000d00087c82 */ /* 0x000fe20008000000 */
[----:B------:R-:W-:Y:S02]  /*4780*/  SEL R4, R4, RZ, P1 ;  /* 0x000000ff04047207 */ /* 0x000fe40000800000 */
[----:B------:R-:W-:Y:S01]  /*4790*/  LOP3.LUT R3, R3, R6, RZ, 0x3c, !PT ;  /* 0x0000000603037212 */ /* 0x000fe200078e3cff */
[----:B------:R0:W-:Y:S02]  /*47a0*/  UTMALDG.3D [UR8], [UR4], desc[UR6] ;  /* 0x00000608040075b4 */ /* 0x0001e40008011000 */
[----:B0-----:R-:W-:Y:S01]  /*47b0*/  UMOV UR8, UR14 ;  /* 0x0000000e00087c82 */ /* 0x001fe20008000000 */
[----:B------:R-:W-:-:S02]  /*47c0*/  UMOV UR11, UR15 ;  /* 0x0000000f000b7c82 */ /* 0x000fc40008000000 */
[----:B------:R0:W-:Y:S02]  /*47d0*/  UTMALDG.3D [UR8], [UR18], desc[UR6] ;  /* 0x00000608120075b4 */ /* 0x0001e40008011000 */
[----:B0-----:R-:W-:Y:S05]  /*47e0*/  @P3 BRA `(.L_x_71) ;  /* 0xfffffffc00483947 */ /* 0x001fea000383ffff */
.L_x_67:
[----:B------:R-:W-:Y:S05]  /*47f0*/  BSYNC B1 ;  /* 0x0000000000017941 */ /* 0x000fea0003800000 */
.L_x_66:
[----:B------:R-:W-:Y:S01]  /*4800*/  LOP3.LUT P1, RZ, R12, 0xff, RZ, 0xc0, !PT ;  /* 0x000000ff0cff7812 */ /* 0x000fe2000782c0ff */
[----:B------:R-:W-:Y:S01]  /*4810*/  ULDC UR4, c[0x0][0xc] ;  /* 0x0000030000047ab9 */ /* 0x000fe20000000800 */
[----:B------:R-:W-:Y:S01]  /*4820*/  ULDC UR5, c[0x0][0x10] ;  /* 0x0000040000057ab9 */ /* 0x000fe20000000800 */
[----:B------:R-:W0:Y:S01]  /*4830*/  LDC R7, c[0x0][0x14] ;  /* 0x00000500ff077b82 */ /* 0x000e220000000800 */
[C---:B------:R-:W-:Y:S01]  /*4840*/  IMAD.IADD R6, R0.reuse, 0x1, R13 ;  /* 0x0000000100067824 */ /* 0x040fe200078e020d */
[----:B------:R-:W-:Y:S01]  /*4850*/  UIMAD.WIDE.U32 UR4, UR4, UR5, URZ ;  /* 0x00000005040472a5 */ /* 0x000fe2000f8e003f */
[----:B------:R-:W-:Y:S01]  /*4860*/  ISETP.GE.U32.AND P3, PT, R0, 0x6, PT ;  /* 0x000000060000780c */ /* 0x000fe20003f66070 */
[----:B------:R-:W-:Y:S01]  /*4870*/  BSSY B1, `(.L_x_72) ;  /* 0x0000074000017945 */ /* 0x000fe20003800000 */
[----:B------:R-:W-:Y:S01]  /*4880*/  IMAD.MOV.U32 R9, RZ, RZ, -0x1 ;  /* 0xffffffffff097424 */ /* 0x000fe200078e00ff */
[----:B------:R-:W-:Y:S01]  /*4890*/  PRMT R12, RZ, 0x7610, R12 ;  /* 0x00007610ff0c7816 */ /* 0x000fe2000000000c */
[----:B------:R-:W-:-:S03]  /*48a0*/  IMAD.MOV.U32 R8, RZ, RZ, -0x1 ;  /* 0xffffffffff087424 */ /* 0x000fc600078e00ff */
[----:B------:R-:W1:Y:S01]  /*48b0*/  @P1 S2R R4, SR_CgaCtaId ;  /* 0x0000000000041919 */ /* 0x000e620000008800 */
[----:B------:R-:W-:-:S04]  /*48c0*/  @P1 MOV R3, 0x400 ;  /* 0x0000040000031802 */ /* 0x000fc80000000f00 */
[----:B-1----:R-:W-:Y:S01]  /*48d0*/  @P1 LEA R3, R4, R3, 0x18 ;  /* 0x0000000304031211 */ /* 0x002fe200078ec0ff */
[----:B------:R-:W-:-:S03]  /*48e0*/  IMAD.WIDE.U32 R4, R6, -0x55555555, RZ ;  /* 0xaaaaaaab06047825 */ /* 0x000fc600078e00ff */
[----:B------:R1:W-:Y:S01]  /*48f0*/  @P1 SYNCS.ARRIVE.TRANS64.A1T0 RZ, [R3+URZ+0x78], RZ ;  /* 0x000078ff03ff19a7 */ /* 0x0003e2000810003f */
[----:B------:R-:W-:-:S04]  /*4900*/  ISETP.GT.U32.AND P1, PT, R6, 0x5, PT ;  /* 0x000000050600780c */ /* 0x000fc80003f24070 */
[----:B------:R-:W-:Y:S01]  /*4910*/  ISETP.LT.U32.AND P1, PT, R0, 0x6, P1 ;  /* 0x000000060000780c */ /* 0x000fe20000f21070 */
[----:B-1----:R-:W-:Y:S02]  /*4920*/  IMAD.MOV.U32 R3, RZ, RZ, R17 ;  /* 0x000000ffff037224 */ /* 0x002fe400078e0011 */
[C---:B0-----:R-:W-:Y:S02]  /*4930*/  IMAD R17, R7.reuse, UR5, RZ ;  /* 0x0000000507117c24 */ /* 0x041fe4000f8e02ff */
[----:B------:R-:W-:Y:S01]  /*4940*/  IMAD.WIDE.U32 R2, R7, UR4, R2 ;  /* 0x0000000407027c25 */ /* 0x000fe2000f8e0002 */
[----:B------:R-:W-:Y:S01]  /*4950*/  SHF.R.U32.HI R7, RZ, 0x2, R5 ;  /* 0x00000002ff077819 */ /* 0x000fe20000011605 */
[----:B------:R-:W-:Y:S01]  /*4960*/  ULDC.64 UR4, c[0x0][0x650] ;  /* 0x0001940000047ab9 */ /* 0x000fe20000000a00 */
[----:B------:R-:W-:Y:S01]  /*4970*/  SEL R5, RZ, 0x1, !P1 ;  /* 0x00000001ff057807 */ /* 0x000fe20004800000 */
[----:B------:R-:W-:Y:S01]  /*4980*/  IMAD.IADD R17, R3, 0x1, R17 ;  /* 0x0000000103117824 */ /* 0x000fe200078e0211 */
[----:B------:R-:W-:Y:S01]  /*4990*/  ISETP.GE.U32.AND P1, PT, R2, UR4, PT ;  /* 0x0000000402007c0c */ /* 0x000fe2000bf26070 */
[----:B------:R-:W-:Y:S01]  /*49a0*/  IMAD R13, R7, -0x6, R6 ;  /* 0xfffffffa070d7824 */ /* 0x000fe200078e0206 */
[----:B------:R-:W-:-:S02]  /*49b0*/  LOP3.LUT R10, R10, R5, RZ, 0x3c, !PT ;  /* 0x000000050a0a7212 */ /* 0x000fc400078e3cff */
[----:B------:R-:W-:Y:S02]  /*49c0*/  ISETP.GE.U32.AND.EX P1, PT, R17, UR5, PT, P1 ;  /* 0x0000000511007c0c */ /* 0x000fe4000bf26110 */
[----:B------:R-:W-:Y:S01]  /*49d0*/  @P3 LOP3.LUT R10, R10, 0x1, R7, 0x78, !PT ;  /* 0x000000010a0a3812 */ /* 0x000fe200078e7807 */
[----:B------:R-:W-:Y:S01]  /*49e0*/  IMAD.MOV.U32 R7, RZ, RZ, -0x1 ;  /* 0xffffffffff077424 */ /* 0x000fe200078e00ff */
[----:B------:R-:W-:-:S09]  /*49f0*/  PRMT R3, RZ, 0x7610, R3 ;  /* 0x00007610ff037816 */ /* 0x000fd20000000003 */
[----:B------:R-:W-:Y:S05]  /*4a00*/  @P1 BRA `(.L_x_73) ;  /* 0x0000000400681947 */ /* 0x000fea0003800000 */
[----:B------:R-:W-:Y:S01]  /*4a10*/  ULDC.64 UR4, c[0x0][0x628] ;  /* 0x00018a0000047ab9 */ /* 0x000fe20000000a00 */
[----:B------:R-:W0:Y:S01]  /*4a20*/  S2R R15, SR_CTAID.X ;  /* 0x00000000000f7919 */ /* 0x000e220000002500 */
[----:B------:R-:W-:Y:S01]  /*4a30*/  ISETP.NE.U32.AND P1, PT, RZ, UR4, PT ;  /* 0x00000004ff007c0c */ /* 0x000fe2000bf25070 */
[----:B------:R-:W-:Y:S01]  /*4a40*/  ULDC UR7, c[0x0][0x630] ;  /* 0x00018c0000077ab9 */ /* 0x000fe20000000800 */
[----:B------:R-:W-:Y:S01]  /*4a50*/  IMAD.MOV.U32 R4, RZ, RZ, R2 ;  /* 0x000000ffff047224 */ /* 0x000fe200078e0002 */
[----:B------:R-:W1:Y:S01]  /*4a60*/  S2R R14, SR_CTAID.Y ;  /* 0x00000000000e7919 */ /* 0x000e620000002600 */
[----:B------:R-:W-:Y:S01]  /*4a70*/  ISETP.NE.AND.EX P1, PT, RZ, UR5, PT, P1 ;  /* 0x00000005ff007c0c */ /* 0x000fe2000bf25310 */
[----:B------:R-:W-:-:S12]  /*4a80*/  IMAD.MOV.U32 R5, RZ, RZ, R17 ;  /* 0x000000ffff057224 */ /* 0x000fd800078e0011 */
[----:B------:R-:W-:Y:S05]  /*4a90*/  @!P1 BRA `(.L_x_74) ;  /* 0x0000000000289947 */ /* 0x000fea0003800000 */
[----:B------:R-:W-:Y:S02]  /*4aa0*/  ULDC UR6, c[0x0][0x634] ;  /* 0x00018d0000067ab9 */ /* 0x000fe40000000800 */
[----:B------:R-:W-:-:S05]  /*4ab0*/  IADD3 R9, P1, R2, UR6, RZ ;  /* 0x0000000602097c10 */ /* 0x000fca000ff3e0ff */
[----:B------:R-:W-:-:S04]  /*4ac0*/  IMAD.X R3, RZ, RZ, R17, P1 ;  /* 0x000000ffff037224 */ /* 0x000fc800008e0611 */
[----:B------:R-:W-:-:S04]  /*4ad0*/  IMAD.WIDE.U32 R6, R3, UR4, RZ ;  /* 0x0000000403067c25 */ /* 0x000fc8000f8e00ff */
[----:B------:R-:W-:-:S04]  /*4ae0*/  IMAD.WIDE.U32 R6, P1, R9, UR5, R6 ;  /* 0x0000000509067c25 */ /* 0x000fc8000f820006 */
[----:B------:R-:W-:-:S04]  /*4af0*/  IMAD.WIDE.U32 R8, R9, UR4, RZ ;  /* 0x0000000409087c25 */ /* 0x000fc8000f8e00ff */
[----:B------:R-:W-:Y:S01]  /*4b00*/  IMAD.X R5, RZ, RZ, RZ, P1 ;  /* 0x000000ffff057224 */ /* 0x000fe200008e06ff */
[----:B------:R-:W-:Y:S01]  /*4b10*/  IADD3 RZ, P1, R9, R6, RZ ;  /* 0x0000000609ff7210 */ /* 0x000fe20007f3e0ff */
[----:B------:R-:W-:-:S04]  /*4b20*/  IMAD.MOV.U32 R4, RZ, RZ, R7 ;  /* 0x000000ffff047224 */ /* 0x000fc800078e0007 */
[----:B------:R-:W-:-:S08]  /*4b30*/  IMAD.WIDE.U32.X R4, R3, UR5, R4, P1 ;  /* 0x0000000503047c25 */ /* 0x000fd000088e0404 */
.L_x_74:
[--C-:B------:R-:W-:Y:S01]  /*4b40*/  SHF.R.U64 R8, R4, UR7, R5.reuse ;  /* 0x0000000704087c19 */ /* 0x100fe20008001205 */
[----:B------:R-:W-:Y:S01]  /*4b50*/  ULDC.64 UR4, c[0x0][0x620] ;  /* 0x0001880000047ab9 */ /* 0x000fe20000000a00 */
[----:B------:R-:W-:Y:S01]  /*4b60*/  SHF.R.U32.HI R3, RZ, UR7, R5 ;  /* 0x00000007ff037c19 */ /* 0x000fe20008011605 */
[----:B------:R-:W-:Y:S01]  /*4b70*/  ULDC UR6, c[0x0][0x150] ;  /* 0x0000540000067ab9 */ /* 0x000fe20000000800 */
[----:B------:R-:W-:Y:S01]  /*4b80*/  IADD3 R7, P1, RZ, -R8, RZ ;  /* 0x80000008ff077210 */ /* 0x000fe20007f3e0ff */
[----:B------:R-:W2:Y:S01]  /*4b90*/  LDC R22, c[0x0][0x144] ;  /* 0x00005100ff167b82 */ /* 0x000ea20000000800 */
[----:B0-----:R-:W-:Y:S01]  /*4ba0*/  I2FP.F32.U32 R9, R15 ;  /* 0x0000000f00097245 */ /* 0x001fe20000201000 */
[----:B------:R-:W-:Y:S01]  /*4bb0*/  ULDC.64 UR10, c[0x0][0x640] ;  /* 0x00019000000a7ab9 */ /* 0x000fe20000000a00 */
[----:B------:R-:W-:Y:S01]  /*4bc0*/  ULDC UR7, c[0x0][0x154] ;  /* 0x0000550000077ab9 */ /* 0x000fe20000000800 */
[----:B------:R-:W-:Y:S01]  /*4bd0*/  IMAD.X R3, RZ, RZ, ~R3, P1 ;  /* 0x000000ffff037224 */ /* 0x000fe200008e0e03 */
[----:B------:R-:W-:Y:S01]  /*4be0*/  ISETP.NE.U32.AND P1, PT, RZ, UR10, PT ;  /* 0x0000000aff007c0c */ /* 0x000fe2000bf25070 */
[----:B------:R-:W-:-:S02]  /*4bf0*/  ULDC UR8, c[0x0][0x608] ;  /* 0x0001820000087ab9 */ /* 0x000fc40000000800 */
[----:B------:R-:W-:Y:S01]  /*4c00*/  IMAD R6, R3, UR4, RZ ;  /* 0x0000000403067c24 */ /* 0x000fe2000f8e02ff */
[----:B------:R-:W-:Y:S01]  /*4c10*/  ISETP.NE.AND.EX P1, PT, RZ, UR11, PT, P1 ;  /* 0x0000000bff007c0c */ /* 0x000fe2000bf25310 */
[----:B------:R-:W-:Y:S02]  /*4c20*/  IMAD.MOV.U32 R3, RZ, RZ, R17 ;  /* 0x000000ffff037224 */ /* 0x000fe400078e0011 */
[----:B------:R-:W-:Y:S01]  /*4c30*/  IMAD.WIDE.U32 R4, R7, UR4, R2 ;  /* 0x0000000407047c25 */ /* 0x000fe2000f8e0002 */
[----:B------:R-:W-:-:S03]  /*4c40*/  ULDC UR4, c[0x0][0x658] ;  /* 0x0001960000047ab9 */ /* 0x000fc60000000800 */
[----:B------:R-:W-:Y:S02]  /*4c50*/  IMAD R3, R7, UR5, R6 ;  /* 0x0000000507037c24 */ /* 0x000fe4000f8e0206 */
[----:B------:R-:W-:Y:S01]  /*4c60*/  FMUL R6, R9, UR6 ;  /* 0x0000000609067c20 */ /* 0x000fe20008400000 */
[----:B------:R-:W-:Y:S01]  /*4c70*/  ULDC UR6, c[0x0][0x618] ;  /* 0x0001860000067ab9 */ /* 0x000fe20000000800 */
[----:B------:R-:W0:Y:S01]  /*4c80*/  LDC R9, c[0x0][0x148] ;  /* 0x00005200ff097b82 */ /* 0x000e220000000800 */
[----:B------:R-:W-:Y:S01]  /*4c90*/  IMAD.IADD R5, R5, 0x1, R3 ;  /* 0x0000000105057824 */ /* 0x000fe200078e0203 */
[----:B------:R-:W-:Y:S02]  /*4ca0*/  UMOV UR5, 0xffffffff ;  /* 0xffffffff00057882 */ /* 0x000fe40000000000 */
[----:B------:R-:W3:Y:S01]  /*4cb0*/  F2I.U32.TRUNC.NTZ R6, R6 ;  /* 0x0000000600067305 */ /* 0x000ee2000020f000 */
[----:B------:R-:W-:Y:S01]  /*4cc0*/  USHF.L.U32 UR5, UR5, UR4, URZ ;  /* 0x0000000405057299 */ /* 0x000fe2000800063f */
[----:B------:R-:W-:-:S02]  /*4cd0*/  SHF.R.U64 R3, R4, UR6, R5 ;  /* 0x0000000604037c19 */ /* 0x000fc40008001205 */
[----:B-1----:R-:W-:-:S05]  /*4ce0*/  I2FP.F32.U32 R4, R14 ;  /* 0x0000000e00047245 */ /* 0x002fca0000201000 */
[----:B------:R-:W-:Y:S01]  /*4cf0*/  FMUL R20, R4, UR7 ;  /* 0x0000000704147c20 */ /* 0x000fe20008400000 */
[----:B------:R-:W-:Y:S01]  /*4d00*/  SHF.R.U32.HI R4, RZ, UR6, R5 ;  /* 0x00000006ff047c19 */ /* 0x000fe20008011605 */
[----:B------:R-:W-:-:S03]  /*4d10*/  ULDC UR7, c[0x0][0x600] ;  /* 0x0001800000077ab9 */ /* 0x000fc60000000800 */
[--C-:B------:R-:W-:Y:S01]  /*4d20*/  SHF.R.U64 R18, R3, UR8, R4.reuse ;  /* 0x0000000803127c19 */ /* 0x100fe20008001204 */
[----:B------:R-:W1:Y:S01]  /*4d30*/  F2I.U32.TRUNC.NTZ R20, R20 ;  /* 0x0000001400147305 */ /* 0x000e62000020f000 */
[----:B------:R-:W-:Y:S01]  /*4d40*/  SHF.R.U32.HI R5, RZ, UR8, R4 ;  /* 0x00000008ff057c19 */ /* 0x000fe20008011604 */
[----:B---3--:R-:W-:Y:S01]  /*4d50*/  IMAD.MOV R6, RZ, RZ, -R6 ;  /* 0x000000ffff067224 */ /* 0x008fe200078e0a06 */
[----:B------:R-:W-:Y:S02]  /*4d60*/  ULDC UR8, c[0x0][0x648] ;  /* 0x0001920000087ab9 */ /* 0x000fe40000000800 */
[----:B------:R-:W-:Y:S01]  /*4d70*/  SHF.R.U64 R21, R18, UR4, R5 ;  /* 0x0000000412157c19 */ /* 0x000fe20008001205 */
[----:B--2---:R-:W-:Y:S01]  /*4d80*/  IMAD R15, R22, R6, R15 ;  /* 0x00000006160f7224 */ /* 0x004fe200078e020f */
[----:B------:R-:W-:-:S03]  /*4d90*/  SHF.R.U32.HI R23, RZ, UR4, R5 ;  /* 0x00000004ff177c19 */ /* 0x000fc60008011605 */
[----:B------:R-:W-:Y:S02]  /*4da0*/  IMAD.MOV.U32 R4, RZ, RZ, R21 ;  /* 0x000000ffff047224 */ /* 0x000fe400078e0015 */
[----:B------:R-:W-:Y:S01]  /*4db0*/  IMAD.MOV.U32 R5, RZ, RZ, R23 ;  /* 0x000000ffff057224 */ /* 0x000fe200078e0017 */
[----:B-1----:R-:W-:Y:S06]  /*4dc0*/  @!P1 BRA `(.L_x_75) ;  /* 0x0000000000289947 */ /* 0x002fec0003800000 */
[----:B------:R-:W-:Y:S02]  /*4dd0*/  ULDC UR6, c[0x0][0x64c] ;  /* 0x0001930000067ab9 */ /* 0x000fe40000000800 */
[----:B------:R-:W-:-:S05]  /*4de0*/  IADD3 R5, P1, R21, UR6, RZ ;  /* 0x0000000615057c10 */ /* 0x000fca000ff3e0ff */
[----:B------:R-:W-:-:S04]  /*4df0*/  IMAD.X R23, RZ, RZ, R23, P1 ;  /* 0x000000ffff177224 */ /* 0x000fc800008e0617 */
[----:B------:R-:W-:-:S04]  /*4e00*/  IMAD.WIDE.U32 R6, R23, UR10, RZ ;  /* 0x0000000a17067c25 */ /* 0x000fc8000f8e00ff */
[----:B------:R-:W-:-:S04]  /*4e10*/  IMAD.WIDE.U32 R6, P1, R5, UR11, R6 ;  /* 0x0000000b05067c25 */ /* 0x000fc8000f820006 */
[----:B------:R-:W-:-:S04]  /*4e20*/  IMAD.WIDE.U32 R4, R5, UR10, RZ ;  /* 0x0000000a05047c25 */ /* 0x000fc8000f8e00ff */
[----:B------:R-:W-:Y:S01]  /*4e30*/  IMAD.MOV.U32 R4, RZ, RZ, R7 ;  /* 0x000000ffff047224 */ /* 0x000fe200078e0007 */
[----:B------:R-:W-:Y:S01]  /*4e40*/  IADD3 RZ, P3, R5, R6, RZ ;  /* 0x0000000605ff7210 */ /* 0x000fe20007f7e0ff */
[----:B------:R-:W-:-:S04]  /*4e50*/  IMAD.X R5, RZ, RZ, RZ, P1 ;  /* 0x000000ffff057224 */ /* 0x000fc800008e06ff */
[----:B------:R-:W-:-:S08]  /*4e60*/  IMAD.WIDE.U32.X R4, R23, UR11, R4, P3 ;  /* 0x0000000b17047c25 */ /* 0x000fd000098e0404 */
.L_x_75:
[----:B------:R-:W-:Y:S01]  /*4e70*/  ISETP.NE.AND P1, PT, R16, 0x1, PT ;  /* 0x000000011000780c */ /* 0x000fe20003f25270 */
[----:B------:R-:W-:Y:S01]  /*4e80*/  ULOP3.LUT UR5, URZ, UR5, URZ, 0x33, !UPT ;  /* 0x000000053f057292 */ /* 0x000fe2000f8e333f */
[----:B------:R-:W-:Y:S01]  /*4e90*/  SHF.R.U64 R4, R4, UR8, R5 ;  /* 0x0000000804047c19 */ /* 0x000fe20008001205 */
[----:B------:R-:W-:Y:S01]  /*4ea0*/  UMOV UR6, 0x1 ;  /* 0x0000000100067882 */ /* 0x000fe20000000000 */
[----:B------:R-:W-:Y:S01]  /*4eb0*/  UIADD3 UR8, UR7, -0x1, URZ ;  /* 0xffffffff07087890 */ /* 0x000fe2000fffe03f */
[----:B------:R-:W-:Y:S01]  /*4ec0*/  IMAD.MOV R20, RZ, RZ, -R20 ;  /* 0x000000ffff147224 */ /* 0x000fe200078e0a14 */
[----:B------:R-:W-:Y:S01]  /*4ed0*/  USHF.L.U32 UR6, UR6, UR4, URZ ;  /* 0x0000000406067299 */ /* 0x000fe2000800063f */
[----:B------:R-:W-:Y:S01]  /*4ee0*/  LOP3.LUT R5, R18, UR5, RZ, 0xc0, !PT ;  /* 0x0000000512057c12 */ /* 0x000fe2000f8ec0ff */
[----:B------:R-:W-:Y:S01]  /*4ef0*/  IMAD.MOV R6, RZ, RZ, -R4 ;  /* 0x000000ffff067224 */ /* 0x000fe200078e0a04 */
[----:B------:R-:W-:-:S03]  /*4f00*/  ULDC UR4, c[0x0][0x638] ;  /* 0x00018e0000047ab9 */ /* 0x000fc60000000800 */
[----:B------:R-:W-:Y:S01]  /*4f10*/  IMAD R21, R6, UR4, R21 ;  /* 0x0000000406157c24 */ /* 0x000fe2000f8e0215 */
[----:B------:R-:W-:Y:S01]  /*4f20*/  LOP3.LUT R6, R3, UR8, RZ, 0xc0, !PT ;  /* 0x0000000803067c12 */ /* 0x000fe2000f8ec0ff */
[----:B0-----:R-:W-:Y:S01]  /*4f30*/  @P1 IMAD R15, R9, R20, R14 ;  /* 0x00000014090f1224 */ /* 0x001fe200078e020e */
[----:B------:R-:W-:Y:S01]  /*4f40*/  ULDC UR4, c[0x0][0x610] ;  /* 0x0001840000047ab9 */ /* 0x000fe20000000800 */
[----:B------:R-:W-:Y:S02]  /*4f50*/  IMAD R4, R4, UR6, R5 ;  /* 0x0000000604047c24 */ /* 0x000fe4000f8e0205 */
[----:B------:R-:W-:Y:S02]  /*4f60*/  IMAD.MOV.U32 R3, RZ, RZ, 0x1 ;  /* 0x00000001ff037424 */ /* 0x000fe400078e00ff */
[----:B------:R-:W-:Y:S02]  /*4f70*/  IMAD R15, R4, UR4, R15 ;  /* 0x00000004040f7c24 */ /* 0x000fe4000f8e020f */
[----:B------:R-:W-:-:S05]  /*4f80*/  IMAD R4, R21, UR7, R6 ;  /* 0x0000000715047c24 */ /* 0x000fca000f8e0206 */
[----:B------:R-:W-:Y:S02]  /*4f90*/  SEL R9, R4, R15, !P1 ;  /* 0x0000000f04097207 */ /* 0x000fe40004800000 */
[----:B------:R-:W-:-:S07]  /*4fa0*/  SEL R7, R15, R4, !P1 ;  /* 0x000000040f077207 */ /* 0x000fce0004800000 */
.L_x_73:
[----:B------:R-:W-:Y:S05]  /*4fb0*/  BSYNC B1 ;  /* 0x0000000000017941 */ /* 0x000fea0003800000 */
.L_x_72:
[----:B------:R-:W-:-:S13]  /*4fc0*/  LOP3.LUT P1, RZ, R3, 0xff, RZ, 0xc0, !PT ;  /* 0x000000ff03ff7812 */ /* 0x000fda000782c0ff */
[----:B------:R-:W-:Y:S05]  /*4fd0*/  @P1 BRA `(.L_x_76) ;  /* 0xfffffff400181947 */ /* 0x000fea000383ffff */
[----:B------:R-:W-:Y:S05]  /*4fe0*/  BSYNC B0 ;  /* 0x0000000000007941 */ /* 0x000fea0003800000 */
.L_x_64:
[----:B------:R-:W-:-:S03]  /*4ff0*/  UMOV UR4, 0xffffffff ;  /* 0xffffffff00047882 */ /* 0x000fc60000000000 */
[----:B------:R-:W-:Y:S05]  /*5000*/  BRA.DIV UR4, `(.L_x_77) ;  /* 0x0000000604607947 */ /* 0x000fea000b800000 */
[----:B------:R-:W-:-:S13]  /*5010*/  ELECT P6, URZ, PT ;  /* 0x00000000003f782f */ /* 0x000fda00038c0000 */
.L_x_93:
[----:B------:R-:W-:Y:S04]  /*5020*/  BSSY B0, `(.L_x_78) ;  /* 0x000003d000007945 */ /* 0x000fe80003800000 */
[----:B------:R-:W-:Y:S05]  /*5030*/  @!P6 BRA `(.L_x_79) ;  /* 0x0000000000ece947 */ /* 0x000fea0003800000 */
[----:B------:R-:W-:-:S04]  /*5040*/  LOP3.LUT R19, R19, 0x2, RZ, 0xfc, !PT ;  /* 0x0000000213137812 */ /* 0x000fc800078efcff */
[----:B------:R-:W-:-:S13]  /*5050*/  ISETP.NE.AND P0, PT, R19, 0x3, PT ;  /* 0x000000031300780c */ /* 0x000fda0003f05270 */
[----:B------:R-:W-:Y:S05]  /*5060*/  @!P0 BRA `(.L_x_80) ;  /* 0x0000000000048947 */ /* 0x000fea0003800000 */
[----:B------:R-:W-:Y:S01]  /*5070*/  BPT.TRAP 0x1 ;  /* 0x000000040000795c */ /* 0x000fe20000300000 */
.L_x_80:
[----:B------:R-:W0:Y:S01]  /*5080*/  S2R R3, SR_CgaCtaId ;  /* 0x0000000000037919 */ /* 0x000e220000008800 */
[----:B------:R-:W-:Y:S02]  /*5090*/  MOV R0, 0x400 ;  /* 0x0000040000007802 */ /* 0x000fe40000000f00 */
[----:B------:R-:W-:Y:S02]  /*50a0*/  SHF.L.U32 R2, R10, 0x1f, RZ ;  /* 0x0000001f0a027819 */ /* 0x000fe400000006ff */
[----:B0-----:R-:W-:-:S05]  /*50b0*/  LEA R0, R3, R0, 0x18 ;  /* 0x0000000003007211 */ /* 0x001fca00078ec0ff */
[----:B------:R-:W-:-:S04]  /*50c0*/  VIADD R0, R0, 0x30 ;  /* 0x0000003000007836 */ /* 0x000fc80000000000 */
[C---:B------:R-:W-:Y:S02]  /*50d0*/  IMAD R5, R13.reuse, 0x8, R0 ;  /* 0x000000080d057824 */ /* 0x040fe400078e0200 */
[----:B------:R-:W-:Y:S02]  /*50e0*/  VIADD R13, R13, 0x1 ;  /* 0x000000010d0d7836 */ /* 0x000fe40000000000 */
[----:B------:R-:W0:Y:S03]  /*50f0*/  SYNCS.PHASECHK.TRANS64.TRYWAIT P0, [R5+URZ], R2 ;  /* 0x00000002050075a7 */ /* 0x000e26000800017f */
[----:B------:R-:W-:-:S04]  /*5100*/  ISETP.NE.AND P1, PT, R13, 0x6, PT ;  /* 0x000000060d00780c */ /* 0x000fc80003f25270 */
[----:B------:R-:W-:Y:S02]  /*5110*/  SEL R3, RZ, 0x1, P1 ;  /* 0x00000001ff037807 */ /* 0x000fe40000800000 */
[----:B------:R-:W-:Y:S02]  /*5120*/  SEL R13, R13, RZ, P1 ;  /* 0x000000ff0d0d7207 */ /* 0x000fe40000800000 */
[----:B------:R-:W-:-:S03]  /*5130*/  LOP3.LUT R10, R10, R3, RZ, 0x3c, !PT ;  /* 0x000000030a0a7212 */ /* 0x000fc600078e3cff */
[----:B------:R-:W-:Y:S01]  /*5140*/  IMAD R7, R13, 0x8, R0 ;  /* 0x000000080d077824 */ /* 0x000fe200078e0200 */
[----:B------:R-:W-:Y:S01]  /*5150*/  SHF.L.U32 R4, R10, 0x1f, RZ ;  /* 0x0000001f0a047819 */ /* 0x000fe200000006ff */
[----:B0-----:R-:W-:Y:S06]  /*5160*/  @!P0 BRA `(.L_x_81) ;  /* 0x0000000400288947 */ /* 0x001fec0003800000 */
.L_x_94:
[----:B------:R-:W1:Y:S01]  /*5170*/  SYNCS.PHASECHK.TRANS64.TRYWAIT P0, [R7+URZ], R4 ;  /* 0x00000004070075a7 */ /* 0x000e62000800017f */
[----:B0-----:R-:W-:-:S05]  /*5180*/  VIADD R2, R13, 0x1 ;  /* 0x000000010d027836 */ /* 0x001fca0000000000 */
[----:B------:R-:W-:-:S04]  /*5190*/  ISETP.NE.AND P1, PT, R2, 0x6, PT ;  /* 0x000000060200780c */ /* 0x000fc80003f25270 */
[----:B------:R-:W-:Y:S02]  /*51a0*/  SEL R3, RZ, 0x1, P1 ;  /* 0x00000001ff037807 */ /* 0x000fe40000800000 */
[----:B------:R-:W-:Y:S02]  /*51b0*/  SEL R9, R2, RZ, P1 ;  /* 0x000000ff02097207 */ /* 0x000fe40000800000 */
[----:B------:R-:W-:-:S03]  /*51c0*/  LOP3.LUT R10, R10, R3, RZ, 0x3c, !PT ;  /* 0x000000030a0a7212 */ /* 0x000fc600078e3cff */
[----:B------:R-:W-:Y:S01]  /*51d0*/  IMAD R6, R9, 0x8, R0 ;  /* 0x0000000809067824 */ /* 0x000fe200078e0200 */
[----:B------:R-:W-:Y:S01]  /*51e0*/  SHF.L.U32 R5, R10, 0x1f, RZ ;  /* 0x0000001f0a057819 */ /* 0x000fe200000006ff */
[----:B-1----:R-:W-:Y:S06]  /*51f0*/  @!P0 BRA `(.L_x_82) ;  /* 0x0000000400188947 */ /* 0x002fec0003800000 */
.L_x_95:
[----:B------:R-:W1:Y:S01]  /*5200*/  SYNCS.PHASECHK.TRANS64.TRYWAIT P0, [R6+URZ], R5 ;  /* 0x00000005060075a7 */ /* 0x000e62000800017f */
[----:B------:R-:W-:-:S05]  /*5210*/  VIADD R2, R9, 0x1 ;  /* 0x0000000109027836 */ /* 0x000fca0000000000 */
[----:B------:R-:W-:-:S04]  /*5220*/  ISETP.NE.AND P1, PT, R2, 0x6, PT ;  /* 0x000000060200780c */ /* 0x000fc80003f25270 */
[----:B------:R-:W-:Y:S02]  /*5230*/  SEL R3, RZ, 0x1, P1 ;  /* 0x00000001ff037807 */ /* 0x000fe40000800000 */
[----:B0-----:R-:W-:Y:S02]  /*5240*/  SEL R7, R2, RZ, P1 ;  /* 0x000000ff02077207 */ /* 0x001fe40000800000 */
[----:B------:R-:W-:-:S03]  /*5250*/  LOP3.LUT R10, R10, R3, RZ, 0x3c, !PT ;  /* 0x000000030a0a7212 */ /* 0x000fc600078e3cff */
[----:B------:R-:W-:Y:S01]  /*5260*/  IMAD R9, R7, 0x8, R0 ;  /* 0x0000000807097824 */ /* 0x000fe200078e0200 */
[----:B------:R-:W-:Y:S01]  /*5270*/  SHF.L.U32 R4, R10, 0x1f, RZ ;  /* 0x0000001f0a047819 */ /* 0x000fe200000006ff */
[----:B-1----:R-:W-:Y:S06]  /*5280*/  @!P0 BRA `(.L_x_83) ;  /* 0x0000000400088947 */ /* 0x002fec0003800000 */
.L_x_96:
[----:B------:R-:W1:Y:S01]  /*5290*/  SYNCS.PHASECHK.TRANS64.TRYWAIT P0, [R9+URZ], R4 ;  /* 0x00000004090075a7 */ /* 0x000e62000800017f */
[----:B------:R-:W-:-:S05]  /*52a0*/  VIADD R2, R7, 0x1 ;  /* 0x0000000107027836 */ /* 0x000fca0000000000 */
[----:B------:R-:W-:-:S04]  /*52b0*/  ISETP.NE.AND P1, PT, R2, 0x6, PT ;  /* 0x000000060200780c */ /* 0x000fc80003f25270 */
[----:B------:R-:W-:Y:S02]  /*52c0*/  SEL R3, RZ, 0x1, P1 ;  /* 0x00000001ff037807 */ /* 0x000fe40000800000 */
[----:B------:R-:W-:Y:S02]  /*52d0*/  SEL R7, R2, RZ, P1 ;  /* 0x000000ff02077207 */ /* 0x000fe40000800000 */
[----:B------:R-:W-:-:S03]  /*52e0*/  LOP3.LUT R11, R10, R3, RZ, 0x3c, !PT ;  /* 0x000000030a0b7212 */ /* 0x000fc600078e3cff */
[----:B0-----:R-:W-:Y:S01]  /*52f0*/  IMAD R6, R7, 0x8, R0 ;  /* 0x0000000807067824 */ /* 0x001fe200078e0200 */
[----:B------:R-:W-:Y:S01]  /*5300*/  SHF.L.U32 R5, R11, 0x1f, RZ ;  /* 0x0000001f0b057819 */ /* 0x000fe200000006ff */
[----:B-1----:R-:W-:Y:S06]  /*5310*/  @!P0 BRA `(.L_x_84) ;  /* 0x0000000000f88947 */ /* 0x002fec0003800000 */
.L_x_97:
[----:B------:R-:W1:Y:S01]  /*5320*/  SYNCS.PHASECHK.TRANS64.TRYWAIT P0, [R6+URZ], R5 ;  /* 0x00000005060075a7 */ /* 0x000e62000800017f */
[----:B------:R-:W-:-:S05]  /*5330*/  VIADD R2, R7, 0x1 ;  /* 0x0000000107027836 */ /* 0x000fca0000000000 */
[----:B------:R-:W-:-:S04]  /*5340*/  ISETP.NE.AND P1, PT, R2, 0x6, PT ;  /* 0x000000060200780c */ /* 0x000fc80003f25270 */
[----:B0-----:R-:W-:Y:S02]  /*5350*/  SEL R4, RZ, 0x1, P1 ;  /* 0x00000001ff047807 */ /* 0x001fe40000800000 */
[----:B------:R-:W-:Y:S02]  /*5360*/  SEL R3, R2, RZ, P1 ;  /* 0x000000ff02037207 */ /* 0x000fe40000800000 */
[----:B------:R-:W-:Y:S01]  /*5370*/  LOP3.LUT R4, R11, R4, RZ, 0x3c, !PT ;  /* 0x000000040b047212 */ /* 0x000fe200078e3cff */
[----:B-1----:R-:W-:Y:S06]  /*5380*/  @!P0 BRA `(.L_x_85) ;  /* 0x0000000000f08947 */ /* 0x002fec0003800000 */
.L_x_98:
[----:B------:R-:W-:Y:S01]  /*5390*/  IMAD R3, R3, 0x8, R0 ;  /* 0x0000000803037824 */ /* 0x000fe200078e0200 */
[----:B------:R-:W-:-:S07]  /*53a0*/  SHF.L.U32 R0, R4, 0x1f, RZ ;  /* 0x0000001f04007819 */ /* 0x000fce00000006ff */
.L_x_86:
[----:B-1----:R1:W2:Y:S02]  /*53b0*/  SYNCS.PHASECHK.TRANS64.TRYWAIT P0, [R3+URZ], R0 ;  /* 0x00000000030075a7 */ /* 0x0022a4000800017f */
[----:B--2---:R-:W-:Y:S05]  /*53c0*/  @!P0 NANOSLEEP.SYNCS 0x989680 ;  /* 0x009896800000895d */ /* 0x004fea0003900000 */
[----:B------:R-:W2:Y:S02]  /*53d0*/  @!P0 SYNCS.PHASECHK.TRANS64 P0, [R3+URZ], R0 ;  /* 0x00000000030085a7 */ /* 0x000ea4000800007f */
[----:B--2---:R-:W-:Y:S05]  /*53e0*/  @!P0 BRA `(.L_x_86) ;  /* 0xfffffffc00f08947 */ /* 0x004fea000383ffff */
.L_x_79:
[----:B------:R-:W-:Y:S05]  /*53f0*/  BSYNC B0 ;  /* 0x0000000000007941 */ /* 0x000fea0003800000 */
.L_x_78:
[----:B------:R-:W-:Y:S05]  /*5400*/  EXIT ;  /* 0x000000000000794d */ /* 0x000fea0003800000 */
.L_x_17:
[----:B---3--:R3:W4:Y:S02]  /*5410*/  SYNCS.PHASECHK.TRANS64.TRYWAIT P1, [R3+URZ], R0 ;  /* 0x00000000030075a7 */ /* 0x008724000802017f */
[----:B----4-:R-:W-:Y:S05]  /*5420*/  @!P1 NANOSLEEP.SYNCS 0x989680 ;  /* 0x009896800000995d */ /* 0x010fea0003900000 */
[----:B------:R-:W4:Y:S02]  /*5430*/  @!P1 SYNCS.PHASECHK.TRANS64 P1, [R3+URZ], R0 ;  /* 0x00000000030095a7 */ /* 0x000f24000802007f */
[----:B----4-:R-:W-:Y:S05]  /*5440*/  @!P1 BRA `(.L_x_17) ;  /* 0xfffffffc00f09947 */ /* 0x010fea000383ffff */
[----:B------:R-:W-:Y:S05]  /*5450*/  BRA `(.L_x_16) ;  /* 0xffffffbc00887947 */ /* 0x000fea000383ffff */
.L_x_22:
[----:B-1----:R-:W-:-:S04]  /*5460*/  IMAD.U32 R4, RZ, RZ, UR8 ;  /* 0x00000008ff047e24 */ /* 0x002fc8000f8e00ff */
[----:B------:R1:W2:Y:S03]  /*5470*/  SYNCS.PHASECHK.TRANS64.TRYWAIT P1, [R4+URZ], R3 ;  /* 0x00000003040075a7 */ /* 0x0002a6000802017f */
[----:B--2---:R-:W-:Y:S05]  /*5480*/  @!P1 NANOSLEEP.SYNCS 0x989680 ;  /* 0x009896800000995d */ /* 0x004fea0003900000 */
[----:B------:R-:W2:Y:S02]  /*5490*/  @!P1 SYNCS.PHASECHK.TRANS64 P1, [R4+URZ], R3 ;  /* 0x00000003040095a7 */ /* 0x000ea4000802007f */
[----:B--2---:R-:W-:Y:S05]  /*54a0*/  @!P1 BRA `(.L_x_22) ;  /* 0xfffffffc00ec9947 */ /* 0x004fea000383ffff */
[----:B------:R-:W-:Y:S05]  /*54b0*/  BRA `(.L_x_21) ;  /* 0xffffffc000c87947 */ /* 0x000fea000383ffff */
.L_x_65:
[----:B------:R-:W-:Y:S01]  /*54c0*/  BSSY B1, `(.L_x_87) ;  /* 0x0000006000017945 */ /* 0x000fe20003800000 */
[----:B------:R-:W-:-:S07]  /*54d0*/  IMAD.MOV.U32 R15, RZ, RZ, -0x1 ;  /* 0xffffffffff0f7424 */ /* 0x000fce00078e00ff */
[----:B------:R-:W-:Y:S05]  /*54e0*/  WARPSYNC.COLLECTIVE R15, `(.L_x_88) ;  /* 0x000000000f0c7348 */ /* 0x000fea0003c00000 */
[----:B------:R-:W-:Y:S02]  /*54f0*/  ELECT P6, UR62, PT ;  /* 0x00000000003e782f */ /* 0x000fe400038c0000 */
[----:B------:R-:W-:Y:S01]  /*5500*/  MOV R14, UR62 ;  /* 0x0000003e000e7c02 */ /* 0x000fe20008000f00 */
[----:B------:R-:W-:Y:S10]  /*5510*/  ENDCOLLECTIVE ;  /* 0x000000000000791b */ /* 0x000ff40003800000 */
.L_x_88:
[----:B------:R-:W-:Y:S05]  /*5520*/  BSYNC B1 ;  /* 0x0000000000017941 */ /* 0x000fea0003800000 */
.L_x_87:
[----:B------:R-:W-:Y:S05]  /*5530*/  BRA `(.L_x_89) ;  /* 0xffffffec00cc7947 */ /* 0x000fea000383ffff */
.L_x_68:
[----:B-1----:R1:W2:Y:S02]  /*5540*/  SYNCS.PHASECHK.TRANS64.TRYWAIT P1, [R14+URZ+0x30], R5 ;  /* 0x000030050e0075a7 */ /* 0x0022a4000802017f */
[----:B--2---:R-:W-:Y:S05]  /*5550*/  @!P1 NANOSLEEP.SYNCS 0x989680 ;  /* 0x009896800000995d */ /* 0x004fea0003900000 */
[----:B------:R-:W2:Y:S02]  /*5560*/  @!P1 SYNCS.PHASECHK.TRANS64 P1, [R14+URZ+0x30], R5 ;  /* 0x000030050e0095a7 */ /* 0x000ea4000802007f */
[----:B--2---:R-:W-:Y:S05]  /*5570*/  @!P1 BRA `(.L_x_68) ;  /* 0xfffffffc00f09947 */ /* 0x004fea000383ffff */
[----:B------:R-:W-:Y:S05]  /*5580*/  BRA `(.L_x_90) ;  /* 0xfffffff000007947 */ /* 0x000fea000383ffff */
.L_x_77:
[----:B------:R-:W-:Y:S01]  /*5590*/  BSSY B0, `(.L_x_91) ;  /* 0x0000006000007945 */ /* 0x000fe20003800000 */
[----:B------:R-:W-:-:S07]  /*55a0*/  IMAD.MOV.U32 R15, RZ, RZ, -0x1 ;  /* 0xffffffffff0f7424 */ /* 0x000fce00078e00ff */
[----:B------:R-:W-:Y:S05]  /*55b0*/  WARPSYNC.COLLECTIVE R15, `(.L_x_92) ;  /* 0x000000000f0c7348 */ /* 0x000fea0003c00000 */
[----:B------:R-:W-:Y:S02]  /*55c0*/  ELECT P6, UR62, PT ;  /* 0x00000000003e782f */ /* 0x000fe400038c0000 */
[----:B------:R-:W-:Y:S01]  /*55d0*/  MOV R14, UR62 ;  /* 0x0000003e000e7c02 */ /* 0x000fe20008000f00 */
[----:B------:R-:W-:Y:S10]  /*55e0*/  ENDCOLLECTIVE ;  /* 0x000000000000791b */ /* 0x000ff40003800000 */
.L_x_92:
[----:B------:R-:W-:Y:S05]  /*55f0*/  BSYNC B0 ;  /* 0x0000000000007941 */ /* 0x000fea0003800000 */
.L_x_91:
[----:B------:R-:W-:Y:S05]  /*5600*/  BRA `(.L_x_93) ;  /* 0xfffffff800847947 */ /* 0x000fea000383ffff */
.L_x_81:
[----:B0-----:R0:W1:Y:S02]  /*5610*/  SYNCS.PHASECHK.TRANS64.TRYWAIT P0, [R5+URZ], R2 ;  /* 0x00000002050075a7 */ /* 0x001064000800017f */
[----:B-1----:R-:W-:Y:S05]  /*5620*/  @!P0 NANOSLEEP.SYNCS 0x989680 ;  /* 0x009896800000895d */ /* 0x002fea0003900000 */
[----:B------:R-:W1:Y:S02]  /*5630*/  @!P0 SYNCS.PHASECHK.TRANS64 P0, [R5+URZ], R2 ;  /* 0x00000002050085a7 */ /* 0x000e64000800007f */
[----:B-1----:R-:W-:Y:S05]  /*5640*/  @!P0 BRA `(.L_x_81) ;  /* 0xfffffffc00f08947 */ /* 0x002fea000383ffff */
[----:B------:R-:W-:Y:S05]  /*5650*/  BRA `(.L_x_94) ;  /* 0xfffffff800c47947 */ /* 0x000fea000383ffff */
.L_x_82:
[----:B0-----:R0:W1:Y:S02]  /*5660*/  SYNCS.PHASECHK.TRANS64.TRYWAIT P0, [R7+URZ], R4 ;  /* 0x00000004070075a7 */ /* 0x001064000800017f */
[----:B-1----:R-:W-:Y:S05]  /*5670*/  @!P0 NANOSLEEP.SYNCS 0x989680 ;  /* 0x009896800000895d */ /* 0x002fea0003900000 */
[----:B------:R-:W1:Y:S02]  /*5680*/  @!P0 SYNCS.PHASECHK.TRANS64 P0, [R7+URZ], R4 ;  /* 0x00000004070085a7 */ /* 0x000e64000800007f */
[----:B-1----:R-:W-:Y:S05]  /*5690*/  @!P0 BRA `(.L_x_82) ;  /* 0xfffffffc00f08947 */ /* 0x002fea000383ffff */
[----:B------:R-:W-:Y:S05]  /*56a0*/  BRA `(.L_x_95) ;  /* 0xfffffff800d47947 */ /* 0x000fea000383ffff */
.L_x_83:
[----:B0-----:R0:W1:Y:S02]  /*56b0*/  SYNCS.PHASECHK.TRANS64.TRYWAIT P0, [R6+URZ], R5 ;  /* 0x00000005060075a7 */ /* 0x001064000800017f */
[----:B-1----:R-:W-:Y:S05]  /*56c0*/  @!P0 NANOSLEEP.SYNCS 0x989680 ;  /* 0x009896800000895d */ /* 0x002fea0003900000 */
[----:B------:R-:W1:Y:S02]  /*56d0*/  @!P0 SYNCS.PHASECHK.TRANS64 P0, [R6+URZ], R5 ;  /* 0x00000005060085a7 */ /* 0x000e64000800007f */
[----:B-1----:R-:W-:Y:S05]  /*56e0*/  @!P0 BRA `(.L_x_83) ;  /* 0xfffffffc00f08947 */ /* 0x002fea000383ffff */
[----:B------:R-:W-:Y:S05]  /*56f0*/  BRA `(.L_x_96) ;  /* 0xfffffff800e47947 */ /* 0x000fea000383ffff */
.L_x_84:
[----:B0-----:R0:W1:Y:S02]  /*5700*/  SYNCS.PHASECHK.TRANS64.TRYWAIT P0, [R9+URZ], R4 ;  /* 0x00000004090075a7 */ /* 0x001064000800017f */
[----:B-1----:R-:W-:Y:S05]  /*5710*/  @!P0 NANOSLEEP.SYNCS 0x989680 ;  /* 0x009896800000895d */ /* 0x002fea0003900000 */
[----:B------:R-:W1:Y:S02]  /*5720*/  @!P0 SYNCS.PHASECHK.TRANS64 P0, [R9+URZ], R4 ;  /* 0x00000004090085a7 */ /* 0x000e64000800007f */
[----:B-1----:R-:W-:Y:S05]  /*5730*/  @!P0 BRA `(.L_x_84) ;  /* 0xfffffffc00f08947 */ /* 0x002fea000383ffff */
[----:B------:R-:W-:Y:S05]  /*5740*/  BRA `(.L_x_97) ;  /* 0xfffffff800f47947 */ /* 0x000fea000383ffff */
.L_x_85:
[----:B0-----:R0:W1:Y:S02]  /*5750*/  SYNCS.PHASECHK.TRANS64.TRYWAIT P0, [R6+URZ], R5 ;  /* 0x00000005060075a7 */ /* 0x001064000800017f */
[----:B-1----:R-:W-:Y:S05]  /*5760*/  @!P0 NANOSLEEP.SYNCS 0x989680 ;  /* 0x009896800000895d */ /* 0x002fea0003900000 */
[----:B------:R-:W1:Y:S02]  /*5770*/  @!P0 SYNCS.PHASECHK.TRANS64 P0, [R6+URZ], R5 ;  /* 0x00000005060085a7 */ /* 0x000e64000800007f */
[----:B-1----:R-:W-:Y:S05]  /*5780*/  @!P0 BRA `(.L_x_85) ;  /* 0xfffffffc00f08947 */ /* 0x002fea000383ffff */
[----:B------:R-:W-:Y:S05]  /*5790*/  BRA `(.L_x_98) ;  /* 0xfffffff800fc7947 */ /* 0x000fea000383ffff */
.L_x_99:
[----:B------:R-:W-:-:S00]  /*57a0*/  BRA `(.L_x_99) ;  /* 0xfffffffc00fc7947 */ /* 0x000fc0000383ffff */
[----:B------:R-:W-:-:S00]  /*57b0*/  NOP ;  /* 0x0000000000007918 */ /* 0x000fc00000000000 */
        /* <DEDUP_REMOVED lines=12> */
.L_x_100:


//--------------------- .nv.global.init           --------------------------
	.section	.nv.global.init,"aw",@progbits
.nv.global.init:
	.type		$str$22,@object
	.size		$str$22,($str$23 - $str$22)
$str$22:
        /*0000*/ 	.byte	0x6b, 0x5f, 0x74, 0x69, 0x6c, 0x65, 0x5f, 0x63, 0x6f, 0x75, 0x6e, 0x74, 0x20, 0x3e, 0x3d, 0x20
        /*0010*/ 	.byte	0x31, 0x00
	.type		$str$23,@object
	.size		$str$23,(__unnamed_1 - $str$23)
$str$23:
        /*0012*/ 	.byte	0x2f, 0x74, 0x6d, 0x70, 0x2f, 0x63, 0x75, 0x74, 0x6c, 0x61, 0x73, 0x73, 0x5f, 0x73, 0x77, 0x65
        /*0022*/ 	.byte	0x65, 0x70, 0x5f, 0x73, 0x72, 0x63, 0x2f, 0x69, 0x6e, 0x63, 0x6c, 0x75, 0x64, 0x65, 0x2f, 0x63
        /*0032*/ 	.byte	0x75, 0x74, 0x6c, 0x61, 0x73, 0x73, 0x2f, 0x67, 0x65, 0x6d, 0x6d, 0x2f, 0x63, 0x6f, 0x6c, 0x6c
        /*0042*/ 	.byte	0x65, 0x63, 0x74, 0x69, 0x76, 0x65, 0x2f, 0x73, 0x6d, 0x39, 0x30, 0x5f, 0x6d, 0x6d, 0x61, 0x5f
        /*0052*/ 	.byte	0x74, 0x6d, 0x61, 0x5f, 0x67, 0x6d, 0x6d, 0x61, 0x5f, 0x73, 0x73, 0x5f, 0x77, 0x61, 0x72, 0x70
        /*0062*/ 	.byte	0x73, 0x70, 0x65, 0x63, 0x69, 0x61, 0x6c, 0x69, 0x7a, 0x65, 0x64, 0x2e, 0x68, 0x70, 0x70, 0x00
	.type		__unnamed_1,@object
	.size		__unnamed_1,(.L_0 - __unnamed_1)
__unnamed_1:
        /*0072*/ 	.byte	0x76, 0x6f, 0x69, 0x64, 0x20, 0x63, 0x75, 0x74, 0x6c, 0x61, 0x73, 0x73, 0x3a, 0x3a, 0x67, 0x65
        /* <DEDUP_REMOVED lines=180> */
        /*0bc2*/ 	.byte	0x5d, 0x00
.L_0:


//--------------------- .nv.shared._ZN7cutlass13device_kernelINS_4gemm6kernel13GemmUniversalIN4cute5tupleIJiiiiEEENS1_10collective13CollectiveMmaINS1_34MainloopSm90TmaGmmaWarpSpecializedILi6ENS5_IJNS4_1CILi1EEESB_SB_EEENS1_35KernelTmaWarpSpecializedCooperativeEEENS5_IJNSA_ILi256EEENSA_ILi16EEENSA_ILi64EEEEEENS_10bfloat16_tENS5_IJlSB_lEEESJ_SK_NS4_8TiledMMAINS4_8MMA_AtomIJNS4_4SM904GMMA27MMA_64x16x16_F32BF16BF16_SSILNSO_5MajorE0ELSQ_0ELNSO_7ScaleInE1ELSR_1EEEEEENS4_6LayoutINS5_IJNSA_ILi2EEESB_SB_EEENS5_IJSB_NSA_ILi0EEESX_EEEEENS5_IJNS4_10UnderscoreES10_S10_EEEEENS4_13SM90_TMA_LOADENS4_14ComposedLayoutINS4_7SwizzleILi3ELi4ELi3EEENS4_18smem_ptr_flag_bitsILi16EEENSU_INS5_IJNSA_ILi8EEESH_EEENS5_IJSH_SB_EEEEEEEvNS4_8identityES13_S1D_vS1E_EENS_8epilogue10collective6detail29Sm90TmaWarpSpecializedAdapterINS1H_15DefaultEpilogueISJ_SK_SK_NS1G_6thread17LinearCombinationISJ_Li1EffLNS1L_9ScaleType4KindE0ELNS_15FloatRoundStyleE2ESJ_EENS1_15EpilogueDefaultEEEEEvvEEEEvNT_6ParamsE --------------------------
	.section	.nv.shared._ZN7cutlass13device_kernelINS_4gemm6kernel13GemmUniversalIN4cute5tupleIJiiiiEEENS1_10collective13CollectiveMmaINS1_34MainloopSm90TmaGmmaWarpSpecializedILi6ENS5_IJNS4_1CILi1EEESB_SB_EEENS1_35KernelTmaWarpSpecializedCooperativeEEENS5_IJNSA_ILi256EEENSA_ILi16EEENSA_ILi64EEEEEENS_10bfloat16_tENS5_IJlSB_lEEESJ_SK_NS4_8TiledMMAINS4_8MMA_AtomIJNS4_4SM904GMMA27MMA_64x16x16_F32BF16BF16_SSILNSO_5MajorE0ELSQ_0ELNSO_7ScaleInE1ELSR_1EEEEEENS4_6LayoutINS5_IJNSA_ILi2EEESB_SB_EEENS5_IJSB_NSA_ILi0EEESX_EEEEENS5_IJNS4_10UnderscoreES10_S10_EEEEENS4_13SM90_TMA_LOADENS4_14ComposedLayoutINS4_7SwizzleILi3ELi4ELi3EEENS4_18smem_ptr_flag_bitsILi16EEENSU_INS5_IJNSA_ILi8EEESH_EEENS5_IJSH_SB_EEEEEEEvNS4_8identityES13_S1D_vS1E_EENS_8epilogue10collective6detail29Sm90TmaWarpSpecializedAdapterINS1H_15DefaultEpilogueISJ_SK_SK_NS1G_6thread17LinearCombinationISJ_Li1EffLNS1L_9ScaleType4KindE0ELNS_15FloatRoundStyleE2ESJ_EENS1_15EpilogueDefaultEEEEEvvEEEEvNT_6ParamsE,"aw",@nobits
	.sectionflags	@""
	.align	16
	.zero		1024


//--------------------- .nv.shared.reserved.0     --------------------------
	.section	.nv.shared.reserved.0,"aw",@nobits
	.weak		__nv_reservedSMEM_offset_0_alias
	.size		__nv_reservedSMEM_offset_0_alias, 0, 0
	.other		__nv_reservedSMEM_offset_0_alias,@"STO_CUDA_RESERVED_SHARED STV_DEFAULT"
__nv_reservedSMEM_offset_0_alias:
	.zero		0


//--------------------- .nv.global                --------------------------
	.section	.nv.global,"aw",@nobits
.nv.global:
	.type		_ZN40_INTERNAL_94f820d7_4_k_cu_f674512e_116684cute1_E,@object
	.size		_ZN40_INTERNAL_94f820d7_4_k_cu_f674512e_116684cute1_E,(_ZN40_INTERNAL_94f820d7_4_k_cu_f674512e_116684cuda3std3__45__cpo6cbeginE - _ZN40_INTERNAL_94f820d7_4_k_cu_f674512e_116684cute1_E)
_ZN40_INTERNAL_94f820d7_4_k_cu_f674512e_116684cute1_E:
	.zero		1
	.type		_ZN40_INTERNAL_94f820d7_4_k_cu_f674512e_116684cuda3std3__45__cpo6cbeginE,@object
	.size		_ZN40_INTERNAL_94f820d7_4_k_cu_f674512e_116684cuda3std3__45__cpo6cbeginE,(_ZN40_INTERNAL_94f820d7_4_k_cu_f674512e_116684cuda3std3__48in_placeE - _ZN40_INTERNAL_94f820d7_4_k_cu_f674512e_116684cuda3std3__45__cpo6cbeginE)
_ZN40_INTERNAL_94f820d7_4_k_cu_f674512e_116684cuda3std3__45__cpo6cbeginE:
	.zero		1
	.type		_ZN40_INTERNAL_94f820d7_4_k_cu_f674512e_116684cuda3std3__48in_placeE,@object
	.size		_ZN40_INTERNAL_94f820d7_4_k_cu_f674512e_116684cuda3std3__48in_placeE,(_ZN40_INTERNAL_94f820d7_4_k_cu_f674512e_116684cuda3std6ranges3__45__cpo9iter_moveE - _ZN40_INTERNAL_94f820d7_4_k_cu_f674512e_116684cuda3std3__48in_placeE)
_ZN40_INTERNAL_94f820d7_4_k_cu_f674512e_116684cuda3std3__48in_placeE:
	.zero		1
	.type		_ZN40_INTERNAL_94f820d7_4_k_cu_f674512e_116684cuda3std6ranges3__45__cpo9iter_moveE,@object
	.size		_ZN40_INTERNAL_94f820d7_4_k_cu_f674512e_116684cuda3std6ranges3__45__cpo9iter_moveE,(_ZN40_INTERNAL_94f820d7_4_k_cu_f674512e_116684cuda3std3__45__cpo5beginE - _ZN40_INTERNAL_94f820d7_4_k_cu_f674512e_116684cuda3std6ranges3__45__cpo9iter_moveE)
_ZN40_INTERNAL_94f820d7_4_k_cu_f674512e_116684cuda3std6ranges3__45__cpo9iter_moveE:
	.zero		1
	.type		_ZN40_INTERNAL_94f820d7_4_k_cu_f674512e_116684cuda3std3__45__cpo5beginE,@object
	.size		_ZN40_INTERNAL_94f820d7_4_k_cu_f674512e_116684cuda3std3__45__cpo5beginE,(_ZN40_INTERNAL_94f820d7_4_k_cu_f674512e_116684cuda3std3__442_GLOBAL__N__94f820d7_4_k_cu_f674512e_116686ignoreE - _ZN40_INTERNAL_94f820d7_4_k_cu_f674512e_116684cuda3std3__45__cpo5beginE)
_ZN40_INTERNAL_94f820d7_4_k_cu_f674512e_116684cuda3std3__45__cpo5beginE:
	.zero		1
	.type		_ZN40_INTERNAL_94f820d7_4_k_cu_f674512e_116684cuda3std3__442_GLOBAL__N__94f820d7_4_k_cu_f674512e_116686ignoreE,@object
	.size		_ZN40_INTERNAL_94f820d7_4_k_cu_f674512e_116684cuda3std3__442_GLOBAL__N__94f820d7_4_k_cu_f674512e_116686ignoreE,(_ZN40_INTERNAL_94f820d7_4_k_cu_f674512e_116684cute7productE - _ZN40_INTERNAL_94f820d7_4_k_cu_f674512e_116684cuda3std3__442_GLOBAL__N__94f820d7_4_k_cu_f674512e_116686ignoreE)
_ZN40_INTERNAL_94f820d7_4_k_cu_f674512e_116684cuda3std3__442_GLOBAL__N__94f820d7_4_k_cu_f674512e_116686ignoreE:
	.zero		1
	.type		_ZN40_INTERNAL_94f820d7_4_k_cu_f674512e_116684cute7productE,@object
	.size		_ZN40_INTERNAL_94f820d7_4_k_cu_f674512e_116684cute7productE,(_ZN40_INTERNAL_94f820d7_4_k_cu_f674512e_116684cuda3std3__45__cpo3endE - _ZN40_INTERNAL_94f820d7_4_k_cu_f674512e_116684cute7productE)
_ZN40_INTERNAL_94f820d7_4_k_cu_f674512e_116684cute7productE:
	.zero		1
	.type		_ZN40_INTERNAL_94f820d7_4_k_cu_f674512e_116684cuda3std3__45__cpo3endE,@object
	.size		_ZN40_INTERNAL_94f820d7_4_k_cu_f674512e_116684cuda3std3__45__cpo3endE,(_ZN40_INTERNAL_94f820d7_4_k_cu_f674512e_116684cuda3std3__419piecewise_constructE - _ZN40_INTERNAL_94f820d7_4_k_cu_f674512e_116684cuda3std3__45__cpo3endE)
_ZN40_INTERNAL_94f820d7_4_k_cu_f674512e_116684cuda3std3__45__cpo3endE:
	.zero		1
	.type		_ZN40_INTERNAL_94f820d7_4_k_cu_f674512e_116684cuda3std3__419piecewise_constructE,@object
	.size		_ZN40_INTERNAL_94f820d7_4_k_cu_f674512e_116684cuda3std3__419piecewise_constructE,(_ZN40_INTERNAL_94f820d7_4_k_cu_f674512e_116684cuda3std3__45__cpo4cendE - _ZN40_INTERNAL_94f820d7_4_k_cu_f674512e_116684cuda3std3__419piecewise_constructE)
_ZN40_INTERNAL_94f820d7_4_k_cu_f674512e_116684cuda3std3__419piecewise_constructE:
	.zero		1
	.type		_ZN40_INTERNAL_94f820d7_4_k_cu_f674512e_116684cuda3std3__45__cpo4cendE,@object
	.size		_ZN40_INTERNAL_94f820d7_4_k_cu_f674512e_116684cuda3std3__45__cpo4cendE,(_ZN40_INTERNAL_94f820d7_4_k_cu_f674512e_116684cuda3std6ranges3__45__cpo4swapE - _ZN40_INTERNAL_94f820d7_4_k_cu_f674512e_116684cuda3std3__45__cpo4cendE)
_ZN40_INTERNAL_94f820d7_4_k_cu_f674512e_116684cuda3std3__45__cpo4cendE:
	.zero		1
	.type		_ZN40_INTERNAL_94f820d7_4_k_cu_f674512e_116684cuda3std6ranges3__45__cpo4swapE,@object
	.size		_ZN40_INTERNAL_94f820d7_4_k_cu_f674512e_116684cuda3std6ranges3__45__cpo4swapE,(.L_8 - _ZN40_INTERNAL_94f820d7_4_k_cu_f674512e_116684cuda3std6ranges3__45__cpo4swapE)
_ZN40_INTERNAL_94f820d7_4_k_cu_f674512e_116684cuda3std6ranges3__45__cpo4swapE:
	.zero		1
.L_8:


//--------------------- .nv.constant0._ZN7cutlass13device_kernelINS_4gemm6kernel13GemmUniversalIN4cute5tupleIJiiiiEEENS1_10collective13CollectiveMmaINS1_34MainloopSm90TmaGmmaWarpSpecializedILi6ENS5_IJNS4_1CILi1EEESB_SB_EEENS1_35KernelTmaWarpSpecializedCooperativeEEENS5_IJNSA_ILi256EEENSA_ILi16EEENSA_ILi64EEEEEENS_10bfloat16_tENS5_IJlSB_lEEESJ_SK_NS4_8TiledMMAINS4_8MMA_AtomIJNS4_4SM904GMMA27MMA_64x16x16_F32BF16BF16_SSILNSO_5MajorE0ELSQ_0ELNSO_7ScaleInE1ELSR_1EEEEEENS4_6LayoutINS5_IJNSA_ILi2EEESB_SB_EEENS5_IJSB_NSA_ILi0EEESX_EEEEENS5_IJNS4_10UnderscoreES10_S10_EEEEENS4_13SM90_TMA_LOADENS4_14ComposedLayoutINS4_7SwizzleILi3ELi4ELi3EEENS4_18smem_ptr_flag_bitsILi16EEENSU_INS5_IJNSA_ILi8EEESH_EEENS5_IJSH_SB_EEEEEEEvNS4_8identityES13_S1D_vS1E_EENS_8epilogue10collective6detail29Sm90TmaWarpSpecializedAdapterINS1H_15DefaultEpilogueISJ_SK_SK_NS1G_6thread17LinearCombinationISJ_Li1EffLNS1L_9ScaleType4KindE0ELNS_15FloatRoundStyleE2ESJ_EENS1_15EpilogueDefaultEEEEEvvEEEEvNT_6ParamsE --------------------------
	.section	.nv.constant0._ZN7cutlass13device_kernelINS_4gemm6kernel13GemmUniversalIN4cute5tupleIJiiiiEEENS1_10collective13CollectiveMmaINS1_34MainloopSm90TmaGmmaWarpSpecializedILi6ENS5_IJNS4_1CILi1EEESB_SB_EEENS1_35KernelTmaWarpSpecializedCooperativeEEENS5_IJNSA_ILi256EEENSA_ILi16EEENSA_ILi64EEEEEENS_10bfloat16_tENS5_IJlSB_lEEESJ_SK_NS4_8TiledMMAINS4_8MMA_AtomIJNS4_4SM904GMMA27MMA_64x16x16_F32BF16BF16_SSILNSO_5MajorE0ELSQ_0ELNSO_7ScaleInE1ELSR_1EEEEEENS4_6LayoutINS5_IJNSA_ILi2EEESB_SB_EEENS5_IJSB_NSA_ILi0EEESX_EEEEENS5_IJNS4_10UnderscoreES10_S10_EEEEENS4_13SM90_TMA_LOADENS4_14ComposedLayoutINS4_7SwizzleILi3ELi4ELi3EEENS4_18smem_ptr_flag_bitsILi16EEENSU_INS5_IJNSA_ILi8EEESH_EEENS5_IJSH_SB_EEEEEEEvNS4_8identityES13_S1D_vS1E_EENS_8epilogue10collective6detail29Sm90TmaWarpSpecializedAdapterINS1H_15DefaultEpilogueISJ_SK_SK_NS1G_6thread17LinearCombinationISJ_Li1EffLNS1L_9ScaleType4KindE0ELNS_15FloatRoundStyleE2ESJ_EENS1_15EpilogueDefaultEEEEEvvEEEEvNT_6ParamsE,"a",@progbits
	.sectionflags	@""
	.align	4
.nv.constant0._ZN7cutlass13device_kernelINS_4gemm6kernel13GemmUniversalIN4cute5tupleIJiiiiEEENS1_10collective13CollectiveMmaINS1_34MainloopSm90TmaGmmaWarpSpecializedILi6ENS5_IJNS4_1CILi1EEESB_SB_EEENS1_35KernelTmaWarpSpecializedCooperativeEEENS5_IJNSA_ILi256EEENSA_ILi16EEENSA_ILi64EEEEEENS_10bfloat16_tENS5_IJlSB_lEEESJ_SK_NS4_8TiledMMAINS4_8MMA_AtomIJNS4_4SM904GMMA27MMA_64x16x16_F32BF16BF16_SSILNSO_5MajorE0ELSQ_0ELNSO_7ScaleInE1ELSR_1EEEEEENS4_6LayoutINS5_IJNSA_ILi2EEESB_SB_EEENS5_IJSB_NSA_ILi0EEESX_EEEEENS5_IJNS4_10UnderscoreES10_S10_EEEEENS4_13SM90_TMA_LOADENS4_14ComposedLayoutINS4_7SwizzleILi3ELi4ELi3EEENS4_18smem_ptr_flag_bitsILi16EEENSU_INS5_IJNSA_ILi8EEESH_EEENS5_IJSH_SB_EEEEEEEvNS4_8identityES13_S1D_vS1E_EENS_8epilogue10collective6detail29Sm90TmaWarpSpecializedAdapterINS1H_15DefaultEpilogueISJ_SK_SK_NS1G_6thread17LinearCombinationISJ_Li1EffLNS1L_9ScaleType4KindE0ELNS_15FloatRoundStyleE2ESJ_EENS1_15EpilogueDefaultEEEEEvvEEEEvNT_6ParamsE:
	.zero		1664


//--------------------- SYMBOLS --------------------------

	.type		.nv.reservedSmem.offset0,@object
	.size		.nv.reservedSmem.offset0,0x4
	.type		__assertfail,@function
